//
// Generated by NVIDIA NVVM Compiler
//
// Compiler Build ID: CL-36424714
// Cuda compilation tools, release 13.0, V13.0.88
// Based on NVVM 20.0.0
//

.version 9.0
.target sm_100
.address_size 64

	// .globl	_Z18incident_Ez_valuesPdS_
.func  (.param .b64 func_retval0) __internal_accurate_pow
(
	.param .b64 __internal_accurate_pow_param_0
)
;

.visible .entry _Z18incident_Ez_valuesPdS_(
	.param .u64 .ptr .align 1 _Z18incident_Ez_valuesPdS__param_0,
	.param .u64 .ptr .align 1 _Z18incident_Ez_valuesPdS__param_1
)
{
	.reg .pred 	%p<2>;
	.reg .b32 	%r<8>;
	.reg .b64 	%rd<9>;
	.reg .b64 	%fd<6>;

	ld.param.u64 	%rd1, [_Z18incident_Ez_valuesPdS__param_0];
	ld.param.u64 	%rd2, [_Z18incident_Ez_valuesPdS__param_1];
	mov.u32 	%r4, %ctaid.x;
	mov.u32 	%r5, %ntid.x;
	mul.lo.s32 	%r1, %r4, %r5;
	mov.u32 	%r2, %tid.x;
	add.s32 	%r6, %r2, %r1;
	add.s32 	%r3, %r6, 1;
	setp.gt.s32 	%p1, %r3, 199;
	@%p1 bra 	$L__BB0_2;
	cvta.to.global.u64 	%rd3, %rd1;
	cvta.to.global.u64 	%rd4, %rd2;
	mul.wide.s32 	%rd5, %r3, 8;
	add.s64 	%rd6, %rd3, %rd5;
	ld.global.f64 	%fd1, [%rd6];
	mul.wide.s32 	%rd7, %r6, 8;
	add.s64 	%rd8, %rd4, %rd7;
	ld.global.f64 	%fd2, [%rd8];
	ld.global.f64 	%fd3, [%rd8+8];
	sub.f64 	%fd4, %fd2, %fd3;
	fma.rn.f64 	%fd5, %fd4, 0d3FE0000000000000, %fd1;
	st.global.f64 	[%rd6], %fd5;
$L__BB0_2:
	ret;

}
	// .globl	_Z28absorbing_boundary_conditionPdS_S_
.visible .entry _Z28absorbing_boundary_conditionPdS_S_(
	.param .u64 .ptr .align 1 _Z28absorbing_boundary_conditionPdS_S__param_0,
	.param .u64 .ptr .align 1 _Z28absorbing_boundary_conditionPdS_S__param_1,
	.param .u64 .ptr .align 1 _Z28absorbing_boundary_conditionPdS_S__param_2
)
{
	.reg .b64 	%rd<7>;
	.reg .b64 	%fd<7>;

	ld.param.u64 	%rd1, [_Z28absorbing_boundary_conditionPdS_S__param_0];
	ld.param.u64 	%rd2, [_Z28absorbing_boundary_conditionPdS_S__param_1];
	ld.param.u64 	%rd3, [_Z28absorbing_boundary_conditionPdS_S__param_2];
	cvta.to.global.u64 	%rd4, %rd3;
	cvta.to.global.u64 	%rd5, %rd1;
	cvta.to.global.u64 	%rd6, %rd2;
	ld.global.f64 	%fd1, [%rd6];
	st.global.f64 	[%rd5], %fd1;
	ld.global.f64 	%fd2, [%rd6+8];
	st.global.f64 	[%rd6], %fd2;
	ld.global.f64 	%fd3, [%rd5+8];
	st.global.f64 	[%rd6+8], %fd3;
	ld.global.f64 	%fd4, [%rd4];
	st.global.f64 	[%rd5+1592], %fd4;
	ld.global.f64 	%fd5, [%rd4+8];
	st.global.f64 	[%rd4], %fd5;
	ld.global.f64 	%fd6, [%rd5+1584];
	st.global.f64 	[%rd4+8], %fd6;
	ret;

}
	// .globl	_Z12calculate_DzPdS_S_S_S_S_S_
.visible .entry _Z12calculate_DzPdS_S_S_S_S_S_(
	.param .u64 .ptr .align 1 _Z12calculate_DzPdS_S_S_S_S_S__param_0,
	.param .u64 .ptr .align 1 _Z12calculate_DzPdS_S_S_S_S_S__param_1,
	.param .u64 .ptr .align 1 _Z12calculate_DzPdS_S_S_S_S_S__param_2,
	.param .u64 .ptr .align 1 _Z12calculate_DzPdS_S_S_S_S_S__param_3,
	.param .u64 .ptr .align 1 _Z12calculate_DzPdS_S_S_S_S_S__param_4,
	.param .u64 .ptr .align 1 _Z12calculate_DzPdS_S_S_S_S_S__param_5,
	.param .u64 .ptr .align 1 _Z12calculate_DzPdS_S_S_S_S_S__param_6
)
{
	.reg .pred 	%p<4>;
	.reg .b32 	%r<18>;
	.reg .b64 	%rd<35>;
	.reg .b64 	%fd<18>;

	ld.param.u64 	%rd2, [_Z12calculate_DzPdS_S_S_S_S_S__param_1];
	ld.param.u64 	%rd4, [_Z12calculate_DzPdS_S_S_S_S_S__param_3];
	ld.param.u64 	%rd5, [_Z12calculate_DzPdS_S_S_S_S_S__param_4];
	ld.param.u64 	%rd6, [_Z12calculate_DzPdS_S_S_S_S_S__param_5];
	mov.u32 	%r6, %ctaid.x;
	mov.u32 	%r7, %ntid.x;
	mul.lo.s32 	%r1, %r6, %r7;
	mov.u32 	%r2, %tid.x;
	add.s32 	%r8, %r2, %r1;
	add.s32 	%r3, %r8, 1;
	mov.u32 	%r9, %ctaid.y;
	mov.u32 	%r10, %ntid.y;
	mul.lo.s32 	%r4, %r9, %r10;
	mov.u32 	%r5, %tid.y;
	add.s32 	%r11, %r5, %r4;
	add.s32 	%r13, %r11, 1;
	setp.gt.s32 	%p1, %r3, 199;
	setp.gt.u32 	%p2, %r13, 199;
	or.pred  	%p3, %p1, %p2;
	@%p3 bra 	$L__BB2_2;
	ld.param.u64 	%rd34, [_Z12calculate_DzPdS_S_S_S_S_S__param_6];
	ld.param.u64 	%rd33, [_Z12calculate_DzPdS_S_S_S_S_S__param_2];
	ld.param.u64 	%rd32, [_Z12calculate_DzPdS_S_S_S_S_S__param_0];
	cvta.to.global.u64 	%rd8, %rd4;
	cvta.to.global.u64 	%rd9, %rd5;
	cvta.to.global.u64 	%rd10, %rd32;
	cvta.to.global.u64 	%rd11, %rd6;
	cvta.to.global.u64 	%rd12, %rd34;
	cvta.to.global.u64 	%rd13, %rd33;
	cvta.to.global.u64 	%rd14, %rd2;
	mul.wide.s32 	%rd15, %r3, 8;
	add.s64 	%rd16, %rd8, %rd15;
	ld.global.f64 	%fd1, [%rd16];
	cvt.u64.u32 	%rd17, %r11;
	mul.wide.u32 	%rd18, %r11, 8;
	add.s64 	%rd19, %rd9, %rd18;
	ld.global.f64 	%fd2, [%rd19+8];
	mul.f64 	%fd3, %fd1, %fd2;
	mul.lo.s32 	%r15, %r3, 200;
	cvt.s64.s32 	%rd20, %r15;
	add.s64 	%rd21, %rd20, %rd17;
	shl.b64 	%rd22, %rd21, 3;
	add.s64 	%rd23, %rd10, %rd22;
	ld.global.f64 	%fd4, [%rd23+8];
	add.s64 	%rd24, %rd11, %rd15;
	ld.global.f64 	%fd5, [%rd24];
	add.s64 	%rd25, %rd12, %rd18;
	ld.global.f64 	%fd6, [%rd25+8];
	mul.f64 	%fd7, %fd5, %fd6;
	mul.f64 	%fd8, %fd7, 0d3FE0000000000000;
	add.s64 	%rd26, %rd13, %rd22;
	ld.global.f64 	%fd9, [%rd26+8];
	mul.lo.s32 	%r17, %r8, 200;
	cvt.s64.s32 	%rd27, %r17;
	add.s64 	%rd28, %rd27, %rd17;
	shl.b64 	%rd29, %rd28, 3;
	add.s64 	%rd30, %rd13, %rd29;
	ld.global.f64 	%fd10, [%rd30+8];
	sub.f64 	%fd11, %fd9, %fd10;
	add.s64 	%rd31, %rd14, %rd22;
	ld.global.f64 	%fd12, [%rd31+8];
	sub.f64 	%fd13, %fd11, %fd12;
	ld.global.f64 	%fd14, [%rd31];
	add.f64 	%fd15, %fd13, %fd14;
	mul.f64 	%fd16, %fd8, %fd15;
	fma.rn.f64 	%fd17, %fd3, %fd4, %fd16;
	st.global.f64 	[%rd23+8], %fd17;
$L__BB2_2:
	ret;

}
	// .globl	_Z13inject_sourcePddiii
.visible .entry _Z13inject_sourcePddiii(
	.param .u64 .ptr .align 1 _Z13inject_sourcePddiii_param_0,
	.param .f64 _Z13inject_sourcePddiii_param_1,
	.param .u32 _Z13inject_sourcePddiii_param_2,
	.param .u32 _Z13inject_sourcePddiii_param_3,
	.param .u32 _Z13inject_sourcePddiii_param_4
)
{
	.reg .pred 	%p<10>;
	.reg .b32 	%r<29>;
	.reg .b32 	%f<3>;
	.reg .b64 	%rd<3>;
	.reg .b64 	%fd<38>;

	ld.param.u64 	%rd1, [_Z13inject_sourcePddiii_param_0];
	ld.param.u32 	%r8, [_Z13inject_sourcePddiii_param_2];
	ld.param.u32 	%r9, [_Z13inject_sourcePddiii_param_3];
	ld.param.u32 	%r10, [_Z13inject_sourcePddiii_param_4];
	sub.s32 	%r11, %r8, %r10;
	div.s32 	%r1, %r11, %r9;
	cvt.rn.f64.s32 	%fd9, %r1;
	{
	.reg .b32 %temp; 
	mov.b64 	{%temp, %r2}, %fd9;
	}
	mov.f64 	%fd10, 0d4000000000000000;
	{
	.reg .b32 %temp; 
	mov.b64 	{%temp, %r12}, %fd10;
	}
	and.b32  	%r4, %r12, 2146435072;
	setp.eq.s32 	%p1, %r4, 1062207488;
	abs.f64 	%fd11, %fd9;
	{ // callseq 0, 0
	.param .b64 param0;
	st.param.f64 	[param0], %fd11;
	.param .b64 retval0;
	call.uni (retval0), 
	__internal_accurate_pow, 
	(
	param0
	);
	ld.param.f64 	%fd12, [retval0];
	} // callseq 0
	setp.lt.s32 	%p2, %r2, 0;
	neg.f64 	%fd14, %fd12;
	selp.f64 	%fd15, %fd14, %fd12, %p1;
	selp.f64 	%fd36, %fd15, %fd12, %p2;
	setp.ne.s32 	%p3, %r1, 0;
	@%p3 bra 	$L__BB3_2;
	setp.eq.s32 	%p4, %r4, 1062207488;
	selp.b32 	%r13, %r2, 0, %p4;
	setp.lt.s32 	%p5, %r12, 0;
	or.b32  	%r14, %r13, 2146435072;
	selp.b32 	%r15, %r14, %r13, %p5;
	mov.b32 	%r16, 0;
	mov.b64 	%fd36, {%r16, %r15};
$L__BB3_2:
	setp.eq.s32 	%p6, %r1, 1;
	mul.f64 	%fd16, %fd36, 0dBFE0000000000000;
	selp.f64 	%fd4, 0dBFE0000000000000, %fd16, %p6;
	fma.rn.f64 	%fd17, %fd4, 0d3FF71547652B82FE, 0d4338000000000000;
	{
	.reg .b32 %temp; 
	mov.b64 	{%r5, %temp}, %fd17;
	}
	mov.f64 	%fd18, 0dC338000000000000;
	add.rn.f64 	%fd19, %fd17, %fd18;
	fma.rn.f64 	%fd20, %fd19, 0dBFE62E42FEFA39EF, %fd4;
	fma.rn.f64 	%fd21, %fd19, 0dBC7ABC9E3B39803F, %fd20;
	fma.rn.f64 	%fd22, %fd21, 0d3E5ADE1569CE2BDF, 0d3E928AF3FCA213EA;
	fma.rn.f64 	%fd23, %fd22, %fd21, 0d3EC71DEE62401315;
	fma.rn.f64 	%fd24, %fd23, %fd21, 0d3EFA01997C89EB71;
	fma.rn.f64 	%fd25, %fd24, %fd21, 0d3F2A01A014761F65;
	fma.rn.f64 	%fd26, %fd25, %fd21, 0d3F56C16C1852B7AF;
	fma.rn.f64 	%fd27, %fd26, %fd21, 0d3F81111111122322;
	fma.rn.f64 	%fd28, %fd27, %fd21, 0d3FA55555555502A1;
	fma.rn.f64 	%fd29, %fd28, %fd21, 0d3FC5555555555511;
	fma.rn.f64 	%fd30, %fd29, %fd21, 0d3FE000000000000B;
	fma.rn.f64 	%fd31, %fd30, %fd21, 0d3FF0000000000000;
	fma.rn.f64 	%fd32, %fd31, %fd21, 0d3FF0000000000000;
	{
	.reg .b32 %temp; 
	mov.b64 	{%r6, %temp}, %fd32;
	}
	{
	.reg .b32 %temp; 
	mov.b64 	{%temp, %r7}, %fd32;
	}
	shl.b32 	%r17, %r5, 20;
	add.s32 	%r18, %r17, %r7;
	mov.b64 	%fd37, {%r6, %r18};
	{
	.reg .b32 %temp; 
	mov.b64 	{%temp, %r19}, %fd4;
	}
	mov.b32 	%f2, %r19;
	abs.f32 	%f1, %f2;
	setp.lt.f32 	%p7, %f1, 0f4086232B;
	@%p7 bra 	$L__BB3_5;
	setp.lt.f64 	%p8, %fd4, 0d0000000000000000;
	add.f64 	%fd33, %fd4, 0d7FF0000000000000;
	selp.f64 	%fd37, 0d0000000000000000, %fd33, %p8;
	setp.geu.f32 	%p9, %f1, 0f40874800;
	@%p9 bra 	$L__BB3_5;
	shr.u32 	%r20, %r5, 31;
	add.s32 	%r21, %r5, %r20;
	shr.s32 	%r22, %r21, 1;
	shl.b32 	%r23, %r22, 20;
	add.s32 	%r24, %r7, %r23;
	mov.b64 	%fd34, {%r6, %r24};
	sub.s32 	%r25, %r5, %r22;
	shl.b32 	%r26, %r25, 20;
	add.s32 	%r27, %r26, 1072693248;
	mov.b32 	%r28, 0;
	mov.b64 	%fd35, {%r28, %r27};
	mul.f64 	%fd37, %fd35, %fd34;
$L__BB3_5:
	cvta.to.global.u64 	%rd2, %rd1;
	st.global.f64 	[%rd2+24], %fd37;
	ret;

}
	// .globl	_Z11incident_DzPdS_iiii
.visible .entry _Z11incident_DzPdS_iiii(
	.param .u64 .ptr .align 1 _Z11incident_DzPdS_iiii_param_0,
	.param .u64 .ptr .align 1 _Z11incident_DzPdS_iiii_param_1,
	.param .u32 _Z11incident_DzPdS_iiii_param_2,
	.param .u32 _Z11incident_DzPdS_iiii_param_3,
	.param .u32 _Z11incident_DzPdS_iiii_param_4,
	.param .u32 _Z11incident_DzPdS_iiii_param_5
)
{
	.reg .pred 	%p<2>;
	.reg .b32 	%r<13>;
	.reg .b64 	%rd<13>;
	.reg .b64 	%fd<8>;

	ld.param.u64 	%rd1, [_Z11incident_DzPdS_iiii_param_0];
	ld.param.u64 	%rd2, [_Z11incident_DzPdS_iiii_param_1];
	ld.param.u32 	%r4, [_Z11incident_DzPdS_iiii_param_2];
	ld.param.u32 	%r5, [_Z11incident_DzPdS_iiii_param_3];
	ld.param.u32 	%r2, [_Z11incident_DzPdS_iiii_param_4];
	ld.param.u32 	%r3, [_Z11incident_DzPdS_iiii_param_5];
	mov.u32 	%r6, %ctaid.x;
	mov.u32 	%r7, %ntid.x;
	mov.u32 	%r8, %tid.x;
	mad.lo.s32 	%r9, %r6, %r7, %r8;
	add.s32 	%r1, %r9, %r4;
	setp.gt.s32 	%p1, %r1, %r5;
	@%p1 bra 	$L__BB4_2;
	cvta.to.global.u64 	%rd3, %rd1;
	cvta.to.global.u64 	%rd4, %rd2;
	mul.lo.s32 	%r10, %r1, 200;
	add.s32 	%r11, %r10, %r2;
	mul.wide.s32 	%rd5, %r11, 8;
	add.s64 	%rd6, %rd3, %rd5;
	ld.global.f64 	%fd1, [%rd6];
	mul.wide.s32 	%rd7, %r2, 8;
	add.s64 	%rd8, %rd4, %rd7;
	ld.global.f64 	%fd2, [%rd8+-8];
	fma.rn.f64 	%fd3, %fd2, 0d3FE0000000000000, %fd1;
	st.global.f64 	[%rd6], %fd3;
	add.s32 	%r12, %r10, %r3;
	mul.wide.s32 	%rd9, %r12, 8;
	add.s64 	%rd10, %rd3, %rd9;
	ld.global.f64 	%fd4, [%rd10];
	mul.wide.s32 	%rd11, %r3, 8;
	add.s64 	%rd12, %rd4, %rd11;
	ld.global.f64 	%fd5, [%rd12];
	mul.f64 	%fd6, %fd5, 0d3FE0000000000000;
	sub.f64 	%fd7, %fd4, %fd6;
	st.global.f64 	[%rd10], %fd7;
$L__BB4_2:
	ret;

}
	// .globl	_Z12calculate_EzPdS_S_S_S_
.visible .entry _Z12calculate_EzPdS_S_S_S_(
	.param .u64 .ptr .align 1 _Z12calculate_EzPdS_S_S_S__param_0,
	.param .u64 .ptr .align 1 _Z12calculate_EzPdS_S_S_S__param_1,
	.param .u64 .ptr .align 1 _Z12calculate_EzPdS_S_S_S__param_2,
	.param .u64 .ptr .align 1 _Z12calculate_EzPdS_S_S_S__param_3,
	.param .u64 .ptr .align 1 _Z12calculate_EzPdS_S_S_S__param_4
)
{
	.reg .pred 	%p<4>;
	.reg .b32 	%r<11>;
	.reg .b64 	%rd<17>;
	.reg .b64 	%fd<9>;

	ld.param.u64 	%rd1, [_Z12calculate_EzPdS_S_S_S__param_0];
	ld.param.u64 	%rd2, [_Z12calculate_EzPdS_S_S_S__param_1];
	ld.param.u64 	%rd3, [_Z12calculate_EzPdS_S_S_S__param_2];
	ld.param.u64 	%rd4, [_Z12calculate_EzPdS_S_S_S__param_3];
	ld.param.u64 	%rd5, [_Z12calculate_EzPdS_S_S_S__param_4];
	mov.u32 	%r3, %ctaid.x;
	mov.u32 	%r4, %ntid.x;
	mov.u32 	%r5, %tid.x;
	mad.lo.s32 	%r1, %r3, %r4, %r5;
	mov.u32 	%r6, %ctaid.y;
	mov.u32 	%r7, %ntid.y;
	mov.u32 	%r8, %tid.y;
	mad.lo.s32 	%r9, %r6, %r7, %r8;
	setp.gt.s32 	%p1, %r1, 199;
	setp.gt.u32 	%p2, %r9, 199;
	or.pred  	%p3, %p1, %p2;
	@%p3 bra 	$L__BB5_2;
	cvta.to.global.u64 	%rd6, %rd3;
	cvta.to.global.u64 	%rd7, %rd2;
	cvta.to.global.u64 	%rd8, %rd5;
	cvta.to.global.u64 	%rd9, %rd1;
	cvta.to.global.u64 	%rd10, %rd4;
	mad.lo.s32 	%r10, %r1, 200, %r9;
	mul.wide.s32 	%rd11, %r10, 8;
	add.s64 	%rd12, %rd6, %rd11;
	ld.global.f64 	%fd1, [%rd12];
	add.s64 	%rd13, %rd7, %rd11;
	ld.global.f64 	%fd2, [%rd13];
	add.s64 	%rd14, %rd8, %rd11;
	ld.global.f64 	%fd3, [%rd14];
	sub.f64 	%fd4, %fd2, %fd3;
	mul.f64 	%fd5, %fd1, %fd4;
	add.s64 	%rd15, %rd9, %rd11;
	st.global.f64 	[%rd15], %fd5;
	ld.global.f64 	%fd6, [%rd14];
	add.s64 	%rd16, %rd10, %rd11;
	ld.global.f64 	%fd7, [%rd16];
	fma.rn.f64 	%fd8, %fd5, %fd7, %fd6;
	st.global.f64 	[%rd14], %fd8;
$L__BB5_2:
	ret;

}
	// .globl	_Z21calculate_incident_HxPdS_
.visible .entry _Z21calculate_incident_HxPdS_(
	.param .u64 .ptr .align 1 _Z21calculate_incident_HxPdS__param_0,
	.param .u64 .ptr .align 1 _Z21calculate_incident_HxPdS__param_1
)
{
	.reg .pred 	%p<2>;
	.reg .b32 	%r<5>;
	.reg .b64 	%rd<8>;
	.reg .b64 	%fd<6>;

	ld.param.u64 	%rd1, [_Z21calculate_incident_HxPdS__param_0];
	ld.param.u64 	%rd2, [_Z21calculate_incident_HxPdS__param_1];
	mov.u32 	%r2, %ctaid.x;
	mov.u32 	%r3, %ntid.x;
	mov.u32 	%r4, %tid.x;
	mad.lo.s32 	%r1, %r2, %r3, %r4;
	setp.gt.s32 	%p1, %r1, 198;
	@%p1 bra 	$L__BB6_2;
	cvta.to.global.u64 	%rd3, %rd1;
	cvta.to.global.u64 	%rd4, %rd2;
	mul.wide.s32 	%rd5, %r1, 8;
	add.s64 	%rd6, %rd3, %rd5;
	ld.global.f64 	%fd1, [%rd6];
	add.s64 	%rd7, %rd4, %rd5;
	ld.global.f64 	%fd2, [%rd7];
	ld.global.f64 	%fd3, [%rd7+8];
	sub.f64 	%fd4, %fd2, %fd3;
	fma.rn.f64 	%fd5, %fd4, 0d3FE0000000000000, %fd1;
	st.global.f64 	[%rd6], %fd5;
$L__BB6_2:
	ret;

}
	// .globl	_Z12calculate_HxPdS_S_S_S_S_
.visible .entry _Z12calculate_HxPdS_S_S_S_S_(
	.param .u64 .ptr .align 1 _Z12calculate_HxPdS_S_S_S_S__param_0,
	.param .u64 .ptr .align 1 _Z12calculate_HxPdS_S_S_S_S__param_1,
	.param .u64 .ptr .align 1 _Z12calculate_HxPdS_S_S_S_S__param_2,
	.param .u64 .ptr .align 1 _Z12calculate_HxPdS_S_S_S_S__param_3,
	.param .u64 .ptr .align 1 _Z12calculate_HxPdS_S_S_S_S__param_4,
	.param .u64 .ptr .align 1 _Z12calculate_HxPdS_S_S_S_S__param_5
)
{
	.reg .pred 	%p<4>;
	.reg .b32 	%r<11>;
	.reg .b64 	%rd<22>;
	.reg .b64 	%fd<14>;

	ld.param.u64 	%rd1, [_Z12calculate_HxPdS_S_S_S_S__param_0];
	ld.param.u64 	%rd2, [_Z12calculate_HxPdS_S_S_S_S__param_1];
	ld.param.u64 	%rd3, [_Z12calculate_HxPdS_S_S_S_S__param_2];
	ld.param.u64 	%rd4, [_Z12calculate_HxPdS_S_S_S_S__param_3];
	ld.param.u64 	%rd5, [_Z12calculate_HxPdS_S_S_S_S__param_4];
	ld.param.u64 	%rd6, [_Z12calculate_HxPdS_S_S_S_S__param_5];
	mov.u32 	%r3, %ctaid.x;
	mov.u32 	%r4, %ntid.x;
	mov.u32 	%r5, %tid.x;
	mad.lo.s32 	%r1, %r3, %r4, %r5;
	mov.u32 	%r6, %ctaid.y;
	mov.u32 	%r7, %ntid.y;
	mov.u32 	%r8, %tid.y;
	mad.lo.s32 	%r9, %r6, %r7, %r8;
	setp.gt.s32 	%p1, %r1, 199;
	setp.gt.u32 	%p2, %r9, 198;
	or.pred  	%p3, %p1, %p2;
	@%p3 bra 	$L__BB7_2;
	cvta.to.global.u64 	%rd7, %rd1;
	cvta.to.global.u64 	%rd8, %rd2;
	cvta.to.global.u64 	%rd9, %rd6;
	cvta.to.global.u64 	%rd10, %rd3;
	cvta.to.global.u64 	%rd11, %rd5;
	cvta.to.global.u64 	%rd12, %rd4;
	mad.lo.s32 	%r10, %r1, 200, %r9;
	mul.wide.s32 	%rd13, %r10, 8;
	add.s64 	%rd14, %rd7, %rd13;
	ld.global.f64 	%fd1, [%rd14];
	ld.global.f64 	%fd2, [%rd14+8];
	sub.f64 	%fd3, %fd1, %fd2;
	add.s64 	%rd15, %rd8, %rd13;
	ld.global.f64 	%fd4, [%rd15];
	add.f64 	%fd5, %fd4, %fd3;
	st.global.f64 	[%rd15], %fd5;
	mul.wide.u32 	%rd16, %r9, 8;
	add.s64 	%rd17, %rd9, %rd16;
	ld.global.f64 	%fd6, [%rd17];
	add.s64 	%rd18, %rd10, %rd13;
	ld.global.f64 	%fd7, [%rd18];
	add.s64 	%rd19, %rd11, %rd16;
	ld.global.f64 	%fd8, [%rd19];
	mul.wide.s32 	%rd20, %r1, 8;
	add.s64 	%rd21, %rd12, %rd20;
	ld.global.f64 	%fd9, [%rd21];
	mul.f64 	%fd10, %fd9, %fd5;
	fma.rn.f64 	%fd11, %fd3, 0d3FE0000000000000, %fd10;
	mul.f64 	%fd12, %fd8, %fd11;
	fma.rn.f64 	%fd13, %fd6, %fd7, %fd12;
	st.global.f64 	[%rd18], %fd13;
$L__BB7_2:
	ret;

}
	// .globl	_Z11incident_HxPdS_iiii
.visible .entry _Z11incident_HxPdS_iiii(
	.param .u64 .ptr .align 1 _Z11incident_HxPdS_iiii_param_0,
	.param .u64 .ptr .align 1 _Z11incident_HxPdS_iiii_param_1,
	.param .u32 _Z11incident_HxPdS_iiii_param_2,
	.param .u32 _Z11incident_HxPdS_iiii_param_3,
	.param .u32 _Z11incident_HxPdS_iiii_param_4,
	.param .u32 _Z11incident_HxPdS_iiii_param_5
)
{
	.reg .pred 	%p<2>;
	.reg .b32 	%r<14>;
	.reg .b64 	%rd<13>;
	.reg .b64 	%fd<8>;

	ld.param.u64 	%rd1, [_Z11incident_HxPdS_iiii_param_0];
	ld.param.u64 	%rd2, [_Z11incident_HxPdS_iiii_param_1];
	ld.param.u32 	%r4, [_Z11incident_HxPdS_iiii_param_2];
	ld.param.u32 	%r5, [_Z11incident_HxPdS_iiii_param_3];
	ld.param.u32 	%r2, [_Z11incident_HxPdS_iiii_param_4];
	ld.param.u32 	%r3, [_Z11incident_HxPdS_iiii_param_5];
	mov.u32 	%r6, %ctaid.x;
	mov.u32 	%r7, %ntid.x;
	mov.u32 	%r8, %tid.x;
	mad.lo.s32 	%r9, %r6, %r7, %r8;
	add.s32 	%r1, %r9, %r4;
	setp.gt.s32 	%p1, %r1, %r5;
	@%p1 bra 	$L__BB8_2;
	cvta.to.global.u64 	%rd3, %rd1;
	cvta.to.global.u64 	%rd4, %rd2;
	mul.lo.s32 	%r10, %r1, 200;
	add.s32 	%r11, %r2, %r10;
	add.s32 	%r12, %r11, -1;
	mul.wide.s32 	%rd5, %r12, 8;
	add.s64 	%rd6, %rd3, %rd5;
	ld.global.f64 	%fd1, [%rd6];
	mul.wide.s32 	%rd7, %r2, 8;
	add.s64 	%rd8, %rd4, %rd7;
	ld.global.f64 	%fd2, [%rd8];
	fma.rn.f64 	%fd3, %fd2, 0d3FE0000000000000, %fd1;
	st.global.f64 	[%rd6], %fd3;
	add.s32 	%r13, %r10, %r3;
	mul.wide.s32 	%rd9, %r13, 8;
	add.s64 	%rd10, %rd3, %rd9;
	ld.global.f64 	%fd4, [%rd10];
	mul.wide.s32 	%rd11, %r3, 8;
	add.s64 	%rd12, %rd4, %rd11;
	ld.global.f64 	%fd5, [%rd12];
	mul.f64 	%fd6, %fd5, 0d3FE0000000000000;
	sub.f64 	%fd7, %fd4, %fd6;
	st.global.f64 	[%rd10], %fd7;
$L__BB8_2:
	ret;

}
	// .globl	_Z12calculate_HyPdS_S_S_S_S_
.visible .entry _Z12calculate_HyPdS_S_S_S_S_(
	.param .u64 .ptr .align 1 _Z12calculate_HyPdS_S_S_S_S__param_0,
	.param .u64 .ptr .align 1 _Z12calculate_HyPdS_S_S_S_S__param_1,
	.param .u64 .ptr .align 1 _Z12calculate_HyPdS_S_S_S_S__param_2,
	.param .u64 .ptr .align 1 _Z12calculate_HyPdS_S_S_S_S__param_3,
	.param .u64 .ptr .align 1 _Z12calculate_HyPdS_S_S_S_S__param_4,
	.param .u64 .ptr .align 1 _Z12calculate_HyPdS_S_S_S_S__param_5
)
{
	.reg .pred 	%p<4>;
	.reg .b32 	%r<11>;
	.reg .b64 	%rd<22>;
	.reg .b64 	%fd<15>;

	ld.param.u64 	%rd1, [_Z12calculate_HyPdS_S_S_S_S__param_0];
	ld.param.u64 	%rd2, [_Z12calculate_HyPdS_S_S_S_S__param_1];
	ld.param.u64 	%rd3, [_Z12calculate_HyPdS_S_S_S_S__param_2];
	ld.param.u64 	%rd4, [_Z12calculate_HyPdS_S_S_S_S__param_3];
	ld.param.u64 	%rd5, [_Z12calculate_HyPdS_S_S_S_S__param_4];
	ld.param.u64 	%rd6, [_Z12calculate_HyPdS_S_S_S_S__param_5];
	mov.u32 	%r3, %ctaid.x;
	mov.u32 	%r4, %ntid.x;
	mov.u32 	%r5, %tid.x;
	mad.lo.s32 	%r1, %r3, %r4, %r5;
	mov.u32 	%r6, %ctaid.y;
	mov.u32 	%r7, %ntid.y;
	mov.u32 	%r8, %tid.y;
	mad.lo.s32 	%r9, %r6, %r7, %r8;
	setp.gt.s32 	%p1, %r1, 198;
	setp.gt.u32 	%p2, %r9, 199;
	or.pred  	%p3, %p1, %p2;
	@%p3 bra 	$L__BB9_2;
	cvta.to.global.u64 	%rd7, %rd1;
	cvta.to.global.u64 	%rd8, %rd3;
	cvta.to.global.u64 	%rd9, %rd5;
	cvta.to.global.u64 	%rd10, %rd2;
	cvta.to.global.u64 	%rd11, %rd4;
	cvta.to.global.u64 	%rd12, %rd6;
	mad.lo.s32 	%r10, %r1, 200, %r9;
	mul.wide.s32 	%rd13, %r10, 8;
	add.s64 	%rd14, %rd7, %rd13;
	ld.global.f64 	%fd1, [%rd14];
	ld.global.f64 	%fd2, [%rd14+1600];
	sub.f64 	%fd3, %fd1, %fd2;
	add.s64 	%rd15, %rd8, %rd13;
	ld.global.f64 	%fd4, [%rd15];
	add.f64 	%fd5, %fd4, %fd3;
	st.global.f64 	[%rd15], %fd5;
	mul.wide.s32 	%rd16, %r1, 8;
	add.s64 	%rd17, %rd9, %rd16;
	ld.global.f64 	%fd6, [%rd17];
	add.s64 	%rd18, %rd10, %rd13;
	ld.global.f64 	%fd7, [%rd18];
	mul.f64 	%fd8, %fd6, %fd7;
	add.s64 	%rd19, %rd11, %rd16;
	ld.global.f64 	%fd9, [%rd19];
	mul.wide.u32 	%rd20, %r9, 8;
	add.s64 	%rd21, %rd12, %rd20;
	ld.global.f64 	%fd10, [%rd21];
	mul.f64 	%fd11, %fd10, %fd5;
	fma.rn.f64 	%fd12, %fd3, 0d3FE0000000000000, %fd11;
	mul.f64 	%fd13, %fd9, %fd12;
	sub.f64 	%fd14, %fd8, %fd13;
	st.global.f64 	[%rd18], %fd14;
$L__BB9_2:
	ret;

}
	// .globl	_Z11incident_HyPdS_iiii
.visible .entry _Z11incident_HyPdS_iiii(
	.param .u64 .ptr .align 1 _Z11incident_HyPdS_iiii_param_0,
	.param .u64 .ptr .align 1 _Z11incident_HyPdS_iiii_param_1,
	.param .u32 _Z11incident_HyPdS_iiii_param_2,
	.param .u32 _Z11incident_HyPdS_iiii_param_3,
	.param .u32 _Z11incident_HyPdS_iiii_param_4,
	.param .u32 _Z11incident_HyPdS_iiii_param_5
)
{
	.reg .pred 	%p<2>;
	.reg .b32 	%r<13>;
	.reg .b64 	%rd<11>;
	.reg .b64 	%fd<8>;

	ld.param.u64 	%rd1, [_Z11incident_HyPdS_iiii_param_0];
	ld.param.u64 	%rd2, [_Z11incident_HyPdS_iiii_param_1];
	ld.param.u32 	%r2, [_Z11incident_HyPdS_iiii_param_2];
	ld.param.u32 	%r3, [_Z11incident_HyPdS_iiii_param_3];
	ld.param.u32 	%r4, [_Z11incident_HyPdS_iiii_param_4];
	ld.param.u32 	%r5, [_Z11incident_HyPdS_iiii_param_5];
	mov.u32 	%r6, %ctaid.x;
	mov.u32 	%r7, %ntid.x;
	mov.u32 	%r8, %tid.x;
	mad.lo.s32 	%r9, %r6, %r7, %r8;
	add.s32 	%r1, %r9, %r4;
	setp.gt.s32 	%p1, %r1, %r5;
	@%p1 bra 	$L__BB10_2;
	cvta.to.global.u64 	%rd3, %rd1;
	cvta.to.global.u64 	%rd4, %rd2;
	mad.lo.s32 	%r10, %r2, 200, %r1;
	add.s32 	%r11, %r10, -200;
	mul.wide.s32 	%rd5, %r11, 8;
	add.s64 	%rd6, %rd3, %rd5;
	ld.global.f64 	%fd1, [%rd6];
	mul.wide.s32 	%rd7, %r1, 8;
	add.s64 	%rd8, %rd4, %rd7;
	ld.global.f64 	%fd2, [%rd8];
	mul.f64 	%fd3, %fd2, 0d3FE0000000000000;
	sub.f64 	%fd4, %fd1, %fd3;
	st.global.f64 	[%rd6], %fd4;
	mad.lo.s32 	%r12, %r3, 200, %r1;
	mul.wide.s32 	%rd9, %r12, 8;
	add.s64 	%rd10, %rd3, %rd9;
	ld.global.f64 	%fd5, [%rd10];
	ld.global.f64 	%fd6, [%rd8];
	fma.rn.f64 	%fd7, %fd6, 0d3FE0000000000000, %fd5;
	st.global.f64 	[%rd10], %fd7;
$L__BB10_2:
	ret;

}
.func  (.param .b64 func_retval0) __internal_accurate_pow(
	.param .b64 __internal_accurate_pow_param_0
)
{
	.reg .pred 	%p<8>;
	.reg .b32 	%r<49>;
	.reg .b32 	%f<3>;
	.reg .b64 	%fd<109>;

	ld.param.f64 	%fd10, [__internal_accurate_pow_param_0];
	{
	.reg .b32 %temp; 
	mov.b64 	{%temp, %r46}, %fd10;
	}
	{
	.reg .b32 %temp; 
	mov.b64 	{%r45, %temp}, %fd10;
	}
	shr.u32 	%r47, %r46, 20;
	setp.gt.u32 	%p1, %r46, 1048575;
	@%p1 bra 	$L__BB11_2;
	mul.f64 	%fd11, %fd10, 0d4350000000000000;
	{
	.reg .b32 %temp; 
	mov.b64 	{%temp, %r46}, %fd11;
	}
	{
	.reg .b32 %temp; 
	mov.b64 	{%r45, %temp}, %fd11;
	}
	shr.u32 	%r16, %r46, 20;
	add.s32 	%r47, %r16, -54;
$L__BB11_2:
	add.s32 	%r48, %r47, -1023;
	and.b32  	%r17, %r46, -2146435073;
	or.b32  	%r18, %r17, 1072693248;
	mov.b64 	%fd107, {%r45, %r18};
	setp.lt.u32 	%p2, %r18, 1073127583;
	@%p2 bra 	$L__BB11_4;
	{
	.reg .b32 %temp; 
	mov.b64 	{%r19, %temp}, %fd107;
	}
	{
	.reg .b32 %temp; 
	mov.b64 	{%temp, %r20}, %fd107;
	}
	add.s32 	%r21, %r20, -1048576;
	mov.b64 	%fd107, {%r19, %r21};
	add.s32 	%r48, %r47, -1022;
$L__BB11_4:
	add.f64 	%fd12, %fd107, 0dBFF0000000000000;
	add.f64 	%fd13, %fd107, 0d3FF0000000000000;
	rcp.approx.ftz.f64 	%fd14, %fd13;
	neg.f64 	%fd15, %fd13;
	fma.rn.f64 	%fd16, %fd15, %fd14, 0d3FF0000000000000;
	fma.rn.f64 	%fd17, %fd16, %fd16, %fd16;
	fma.rn.f64 	%fd18, %fd17, %fd14, %fd14;
	mul.f64 	%fd19, %fd12, %fd18;
	fma.rn.f64 	%fd20, %fd12, %fd18, %fd19;
	mul.f64 	%fd21, %fd20, %fd20;
	fma.rn.f64 	%fd22, %fd21, 0d3EB0F5FF7D2CAFE2, 0d3ED0F5D241AD3B5A;
	fma.rn.f64 	%fd23, %fd22, %fd21, 0d3EF3B20A75488A3F;
	fma.rn.f64 	%fd24, %fd23, %fd21, 0d3F1745CDE4FAECD5;
	fma.rn.f64 	%fd25, %fd24, %fd21, 0d3F3C71C7258A578B;
	fma.rn.f64 	%fd26, %fd25, %fd21, 0d3F6249249242B910;
	fma.rn.f64 	%fd27, %fd26, %fd21, 0d3F89999999999DFB;
	sub.f64 	%fd28, %fd12, %fd20;
	add.f64 	%fd29, %fd28, %fd28;
	neg.f64 	%fd30, %fd20;
	fma.rn.f64 	%fd31, %fd30, %fd12, %fd29;
	mul.f64 	%fd32, %fd18, %fd31;
	fma.rn.f64 	%fd33, %fd21, %fd27, 0d3FB5555555555555;
	mov.f64 	%fd34, 0d3FB5555555555555;
	sub.f64 	%fd35, %fd34, %fd33;
	fma.rn.f64 	%fd36, %fd21, %fd27, %fd35;
	add.f64 	%fd37, %fd36, 0dBC46A4CB00B9E7B0;
	add.f64 	%fd38, %fd33, %fd37;
	sub.f64 	%fd39, %fd33, %fd38;
	add.f64 	%fd40, %fd37, %fd39;
	mul.rn.f64 	%fd41, %fd20, %fd20;
	neg.f64 	%fd42, %fd41;
	fma.rn.f64 	%fd43, %fd20, %fd20, %fd42;
	{
	.reg .b32 %temp; 
	mov.b64 	{%r22, %temp}, %fd32;
	}
	{
	.reg .b32 %temp; 
	mov.b64 	{%temp, %r23}, %fd32;
	}
	add.s32 	%r24, %r23, 1048576;
	mov.b64 	%fd44, {%r22, %r24};
	fma.rn.f64 	%fd45, %fd20, %fd44, %fd43;
	mul.rn.f64 	%fd46, %fd41, %fd20;
	neg.f64 	%fd47, %fd46;
	fma.rn.f64 	%fd48, %fd41, %fd20, %fd47;
	fma.rn.f64 	%fd49, %fd41, %fd32, %fd48;
	fma.rn.f64 	%fd50, %fd45, %fd20, %fd49;
	mul.rn.f64 	%fd51, %fd38, %fd46;
	neg.f64 	%fd52, %fd51;
	fma.rn.f64 	%fd53, %fd38, %fd46, %fd52;
	fma.rn.f64 	%fd54, %fd38, %fd50, %fd53;
	fma.rn.f64 	%fd55, %fd40, %fd46, %fd54;
	add.f64 	%fd56, %fd51, %fd55;
	sub.f64 	%fd57, %fd51, %fd56;
	add.f64 	%fd58, %fd55, %fd57;
	add.f64 	%fd59, %fd20, %fd56;
	sub.f64 	%fd60, %fd20, %fd59;
	add.f64 	%fd61, %fd56, %fd60;
	add.f64 	%fd62, %fd58, %fd61;
	add.f64 	%fd63, %fd32, %fd62;
	add.f64 	%fd64, %fd59, %fd63;
	sub.f64 	%fd65, %fd59, %fd64;
	add.f64 	%fd66, %fd63, %fd65;
	xor.b32  	%r25, %r48, -2147483648;
	mov.b32 	%r26, 1127219200;
	mov.b64 	%fd67, {%r25, %r26};
	mov.b32 	%r27, -2147483648;
	mov.b64 	%fd68, {%r27, %r26};
	sub.f64 	%fd69, %fd67, %fd68;
	fma.rn.f64 	%fd70, %fd69, 0d3FE62E42FEFA39EF, %fd64;
	fma.rn.f64 	%fd71, %fd69, 0dBFE62E42FEFA39EF, %fd70;
	sub.f64 	%fd72, %fd71, %fd64;
	sub.f64 	%fd73, %fd66, %fd72;
	fma.rn.f64 	%fd74, %fd69, 0d3C7ABC9E3B39803F, %fd73;
	add.f64 	%fd75, %fd70, %fd74;
	sub.f64 	%fd76, %fd70, %fd75;
	add.f64 	%fd77, %fd74, %fd76;
	mov.f64 	%fd78, 0d4000000000000000;
	{
	.reg .b32 %temp; 
	mov.b64 	{%temp, %r28}, %fd78;
	}
	{
	.reg .b32 %temp; 
	mov.b64 	{%r29, %temp}, %fd78;
	}
	shl.b32 	%r30, %r28, 1;
	setp.gt.u32 	%p3, %r30, -33554433;
	and.b32  	%r31, %r28, -15728641;
	selp.b32 	%r32, %r31, %r28, %p3;
	mov.b64 	%fd79, {%r29, %r32};
	mul.rn.f64 	%fd80, %fd75, %fd79;
	neg.f64 	%fd81, %fd80;
	fma.rn.f64 	%fd82, %fd75, %fd79, %fd81;
	fma.rn.f64 	%fd83, %fd77, %fd79, %fd82;
	add.f64 	%fd4, %fd80, %fd83;
	sub.f64 	%fd84, %fd80, %fd4;
	add.f64 	%fd5, %fd83, %fd84;
	fma.rn.f64 	%fd85, %fd4, 0d3FF71547652B82FE, 0d4338000000000000;
	{
	.reg .b32 %temp; 
	mov.b64 	{%r13, %temp}, %fd85;
	}
	mov.f64 	%fd86, 0dC338000000000000;
	add.rn.f64 	%fd87, %fd85, %fd86;
	fma.rn.f64 	%fd88, %fd87, 0dBFE62E42FEFA39EF, %fd4;
	fma.rn.f64 	%fd89, %fd87, 0dBC7ABC9E3B39803F, %fd88;
	fma.rn.f64 	%fd90, %fd89, 0d3E5ADE1569CE2BDF, 0d3E928AF3FCA213EA;
	fma.rn.f64 	%fd91, %fd90, %fd89, 0d3EC71DEE62401315;
	fma.rn.f64 	%fd92, %fd91, %fd89, 0d3EFA01997C89EB71;
	fma.rn.f64 	%fd93, %fd92, %fd89, 0d3F2A01A014761F65;
	fma.rn.f64 	%fd94, %fd93, %fd89, 0d3F56C16C1852B7AF;
	fma.rn.f64 	%fd95, %fd94, %fd89, 0d3F81111111122322;
	fma.rn.f64 	%fd96, %fd95, %fd89, 0d3FA55555555502A1;
	fma.rn.f64 	%fd97, %fd96, %fd89, 0d3FC5555555555511;
	fma.rn.f64 	%fd98, %fd97, %fd89, 0d3FE000000000000B;
	fma.rn.f64 	%fd99, %fd98, %fd89, 0d3FF0000000000000;
	fma.rn.f64 	%fd100, %fd99, %fd89, 0d3FF0000000000000;
	{
	.reg .b32 %temp; 
	mov.b64 	{%r14, %temp}, %fd100;
	}
	{
	.reg .b32 %temp; 
	mov.b64 	{%temp, %r15}, %fd100;
	}
	shl.b32 	%r33, %r13, 20;
	add.s32 	%r34, %r33, %r15;
	mov.b64 	%fd108, {%r14, %r34};
	{
	.reg .b32 %temp; 
	mov.b64 	{%temp, %r35}, %fd4;
	}
	mov.b32 	%f2, %r35;
	abs.f32 	%f1, %f2;
	setp.lt.f32 	%p4, %f1, 0f4086232B;
	@%p4 bra 	$L__BB11_7;
	setp.lt.f64 	%p5, %fd4, 0d0000000000000000;
	add.f64 	%fd101, %fd4, 0d7FF0000000000000;
	selp.f64 	%fd108, 0d0000000000000000, %fd101, %p5;
	setp.geu.f32 	%p6, %f1, 0f40874800;
	@%p6 bra 	$L__BB11_7;
	shr.u32 	%r36, %r13, 31;
	add.s32 	%r37, %r13, %r36;
	shr.s32 	%r38, %r37, 1;
	shl.b32 	%r39, %r38, 20;
	add.s32 	%r40, %r15, %r39;
	mov.b64 	%fd102, {%r14, %r40};
	sub.s32 	%r41, %r13, %r38;
	shl.b32 	%r42, %r41, 20;
	add.s32 	%r43, %r42, 1072693248;
	mov.b32 	%r44, 0;
	mov.b64 	%fd103, {%r44, %r43};
	mul.f64 	%fd108, %fd103, %fd102;
$L__BB11_7:
	abs.f64 	%fd104, %fd108;
	setp.eq.f64 	%p7, %fd104, 0d7FF0000000000000;
	fma.rn.f64 	%fd105, %fd108, %fd5, %fd108;
	selp.f64 	%fd106, %fd108, %fd105, %p7;
	st.param.f64 	[func_retval0], %fd106;
	ret;

}


// ===== COMPILED SASS (sm_100) =====

	.target	sm_100

	.elftype	@"ET_EXEC"


//--------------------- .note.nv.tkinfo           --------------------------
	.section	.note.nv.tkinfo,"",@"SHT_NOTE"
	.sectionflags	@"SHF_NOTE_NV_TKINFO"
	.tkinfo
        /*0018*/ 	.word	0x00000002
        /*0030*/ 	.string	""
        /*0030*/ 	.string	"ptxas"
        /*0030*/ 	.string	"Cuda compilation tools, release 13.0, V13.0.88"
        /*0030*/ 	.string	"Build cuda_13.0.r13.0/compiler.36424714_0"
        /*0030*/ 	.string	"-arch sm_100 -m 64 "



//--------------------- .note.nv.cuinfo           --------------------------
	.section	.note.nv.cuinfo,"",@"SHT_NOTE"
	.sectionflags	@"SHF_NOTE_NV_CUINFO"
        /*0018*/ 	.short	0x0002
        /*001a*/ 	.short	0x0064
        /*001c*/ 	.short	0x0082
	.zero		2


//--------------------- .nv.info                  --------------------------
	.section	.nv.info,"",@"SHT_CUDA_INFO"
	.align	4


	//----- nvinfo : EIATTR_REGCOUNT
	.align		4
        /*0000*/ 	.byte	0x04, 0x2f
        /*0002*/ 	.short	(.L_1 - .L_0)
	.align		4
.L_0:
        /*0004*/ 	.word	index@(_Z18incident_Ez_valuesPdS_)
        /*0008*/ 	.word	0x00000010


	//----- nvinfo : EIATTR_FRAME_SIZE
	.align		4
.L_1:
        /*000c*/ 	.byte	0x04, 0x11
        /*000e*/ 	.short	(.L_3 - .L_2)
	.align		4
.L_2:
        /*0010*/ 	.word	index@(_Z18incident_Ez_valuesPdS_)
        /*0014*/ 	.word	0x00000000


	//----- nvinfo : EIATTR_REGCOUNT
	.align		4
.L_3:
        /*0018*/ 	.byte	0x04, 0x2f
        /*001a*/ 	.short	(.L_5 - .L_4)
	.align		4
.L_4:
        /*001c*/ 	.word	index@(_Z28absorbing_boundary_conditionPdS_S_)
        /*0020*/ 	.word	0x00000016


	//----- nvinfo : EIATTR_FRAME_SIZE
	.align		4
.L_5:
        /*0024*/ 	.byte	0x04, 0x11
        /*0026*/ 	.short	(.L_7 - .L_6)
	.align		4
.L_6:
        /*0028*/ 	.word	index@(_Z28absorbing_boundary_conditionPdS_S_)
        /*002c*/ 	.word	0x00000000


	//----- nvinfo : EIATTR_REGCOUNT
	.align		4
.L_7:
        /*0030*/ 	.byte	0x04, 0x2f
        /*0032*/ 	.short	(.L_9 - .L_8)
	.align		4
.L_8:
        /*0034*/ 	.word	index@(_Z12calculate_DzPdS_S_S_S_S_S_)
        /*0038*/ 	.word	0x0000001c


	//----- nvinfo : EIATTR_FRAME_SIZE
	.align		4
.L_9:
        /*003c*/ 	.byte	0x04, 0x11
        /*003e*/ 	.short	(.L_11 - .L_10)
	.align		4
.L_10:
        /*0040*/ 	.word	index@(_Z12calculate_DzPdS_S_S_S_S_S_)
        /*0044*/ 	.word	0x00000000


	//----- nvinfo : EIATTR_REGCOUNT
	.align		4
.L_11:
        /*0048*/ 	.byte	0x04, 0x2f
        /*004a*/ 	.short	(.L_13 - .L_12)
	.align		4
.L_12:
        /*004c*/ 	.word	index@(_Z13inject_sourcePddiii)
        /*0050*/ 	.word	0x0000001e


	//----- nvinfo : EIATTR_FRAME_SIZE
	.align		4
.L_13:
        /*0054*/ 	.byte	0x04, 0x11
        /*0056*/ 	.short	(.L_15 - .L_14)
	.align		4
.L_14:
        /*0058*/ 	.word	index@($_Z13inject_sourcePddiii$__internal_accurate_pow)
        /*005c*/ 	.word	0x00000000


	//----- nvinfo : EIATTR_FRAME_SIZE
	.align		4
.L_15:
        /*0060*/ 	.byte	0x04, 0x11
        /*0062*/ 	.short	(.L_17 - .L_16)
	.align		4
.L_16:
        /*0064*/ 	.word	index@(_Z13inject_sourcePddiii)
        /*0068*/ 	.word	0x00000000


	//----- nvinfo : EIATTR_REGCOUNT
	.align		4
.L_17:
        /*006c*/ 	.byte	0x04, 0x2f
        /*006e*/ 	.short	(.L_19 - .L_18)
	.align		4
.L_18:
        /*0070*/ 	.word	index@(_Z11incident_DzPdS_iiii)
        /*0074*/ 	.word	0x00000012


	//----- nvinfo : EIATTR_FRAME_SIZE
	.align		4
.L_19:
        /*0078*/ 	.byte	0x04, 0x11
        /*007a*/ 	.short	(.L_21 - .L_20)
	.align		4
.L_20:
        /*007c*/ 	.word	index@(_Z11incident_DzPdS_iiii)
        /*0080*/ 	.word	0x00000000


	//----- nvinfo : EIATTR_REGCOUNT
	.align		4
.L_21:
        /*0084*/ 	.byte	0x04, 0x2f
        /*0086*/ 	.short	(.L_23 - .L_22)
	.align		4
.L_22:
        /*0088*/ 	.word	index@(_Z12calculate_EzPdS_S_S_S_)
        /*008c*/ 	.word	0x00000012


	//----- nvinfo : EIATTR_FRAME_SIZE
	.align		4
.L_23:
        /*0090*/ 	.byte	0x04, 0x11
        /*0092*/ 	.short	(.L_25 - .L_24)
	.align		4
.L_24:
        /*0094*/ 	.word	index@(_Z12calculate_EzPdS_S_S_S_)
        /*0098*/ 	.word	0x00000000


	//----- nvinfo : EIATTR_REGCOUNT
	.align		4
.L_25:
        /*009c*/ 	.byte	0x04, 0x2f
        /*009e*/ 	.short	(.L_27 - .L_26)
	.align		4
.L_26:
        /*00a0*/ 	.word	index@(_Z21calculate_incident_HxPdS_)
        /*00a4*/ 	.word	0x0000000e


	//----- nvinfo : EIATTR_FRAME_SIZE
	.align		4
.L_27:
        /*00a8*/ 	.byte	0x04, 0x11
        /*00aa*/ 	.short	(.L_29 - .L_28)
	.align		4
.L_28:
        /*00ac*/ 	.word	index@(_Z21calculate_incident_HxPdS_)
        /*00b0*/ 	.word	0x00000000


	//----- nvinfo : EIATTR_REGCOUNT
	.align		4
.L_29:
        /*00b4*/ 	.byte	0x04, 0x2f
        /*00b6*/ 	.short	(.L_31 - .L_30)
	.align		4
.L_30:
        /*00b8*/ 	.word	index@(_Z12calculate_HxPdS_S_S_S_S_)
        /*00bc*/ 	.word	0x00000016


	//----- nvinfo : EIATTR_FRAME_SIZE
	.align		4
.L_31:
        /*00c0*/ 	.byte	0x04, 0x11
        /*00c2*/ 	.short	(.L_33 - .L_32)
	.align		4
.L_32:
        /*00c4*/ 	.word	index@(_Z12calculate_HxPdS_S_S_S_S_)
        /*00c8*/ 	.word	0x00000000


	//----- nvinfo : EIATTR_REGCOUNT
	.align		4
.L_33:
        /*00cc*/ 	.byte	0x04, 0x2f
        /*00ce*/ 	.short	(.L_35 - .L_34)
	.align		4
.L_34:
        /*00d0*/ 	.word	index@(_Z11incident_HxPdS_iiii)
        /*00d4*/ 	.word	0x00000012


	//----- nvinfo : EIATTR_FRAME_SIZE
	.align		4
.L_35:
        /*00d8*/ 	.byte	0x04, 0x11
        /*00da*/ 	.short	(.L_37 - .L_36)
	.align		4
.L_36:
        /*00dc*/ 	.word	index@(_Z11incident_HxPdS_iiii)
        /*00e0*/ 	.word	0x00000000


	//----- nvinfo : EIATTR_REGCOUNT
	.align		4
.L_37:
        /*00e4*/ 	.byte	0x04, 0x2f
        /*00e6*/ 	.short	(.L_39 - .L_38)
	.align		4
.L_38:
        /*00e8*/ 	.word	index@(_Z12calculate_HyPdS_S_S_S_S_)
        /*00ec*/ 	.word	0x00000016


	//----- nvinfo : EIATTR_FRAME_SIZE
	.align		4
.L_39:
        /*00f0*/ 	.byte	0x04, 0x11
        /*00f2*/ 	.short	(.L_41 - .L_40)
	.align		4
.L_40:
        /*00f4*/ 	.word	index@(_Z12calculate_HyPdS_S_S_S_S_)
        /*00f8*/ 	.word	0x00000000


	//----- nvinfo : EIATTR_REGCOUNT
	.align		4
.L_41:
        /*00fc*/ 	.byte	0x04, 0x2f
        /*00fe*/ 	.short	(.L_43 - .L_42)
	.align		4
.L_42:
        /*0100*/ 	.word	index@(_Z11incident_HyPdS_iiii)
        /*0104*/ 	.word	0x00000012


	//----- nvinfo : EIATTR_FRAME_SIZE
	.align		4
.L_43:
        /*0108*/ 	.byte	0x04, 0x11
        /*010a*/ 	.short	(.L_45 - .L_44)
	.align		4
.L_44:
        /*010c*/ 	.word	index@(_Z11incident_HyPdS_iiii)
        /*0110*/ 	.word	0x00000000


	//----- nvinfo : EIATTR_MIN_STACK_SIZE
	.align		4
.L_45:
        /*0114*/ 	.byte	0x04, 0x12
        /*0116*/ 	.short	(.L_47 - .L_46)
	.align		4
.L_46:
        /*0118*/ 	.word	index@(_Z11incident_HyPdS_iiii)
        /*011c*/ 	.word	0x00000000


	//----- nvinfo : EIATTR_MIN_STACK_SIZE
	.align		4
.L_47:
        /*0120*/ 	.byte	0x04, 0x12
        /*0122*/ 	.short	(.L_49 - .L_48)
	.align		4
.L_48:
        /*0124*/ 	.word	index@(_Z12calculate_HyPdS_S_S_S_S_)
        /*0128*/ 	.word	0x00000000


	//----- nvinfo : EIATTR_MIN_STACK_SIZE
	.align		4
.L_49:
        /*012c*/ 	.byte	0x04, 0x12
        /*012e*/ 	.short	(.L_51 - .L_50)
	.align		4
.L_50:
        /*0130*/ 	.word	index@(_Z11incident_HxPdS_iiii)
        /*0134*/ 	.word	0x00000000


	//----- nvinfo : EIATTR_MIN_STACK_SIZE
	.align		4
.L_51:
        /*0138*/ 	.byte	0x04, 0x12
        /*013a*/ 	.short	(.L_53 - .L_52)
	.align		4
.L_52:
        /*013c*/ 	.word	index@(_Z12calculate_HxPdS_S_S_S_S_)
        /*0140*/ 	.word	0x00000000


	//----- nvinfo : EIATTR_MIN_STACK_SIZE
	.align		4
.L_53:
        /*0144*/ 	.byte	0x04, 0x12
        /*0146*/ 	.short	(.L_55 - .L_54)
	.align		4
.L_54:
        /*0148*/ 	.word	index@(_Z21calculate_incident_HxPdS_)
        /*014c*/ 	.word	0x00000000


	//----- nvinfo : EIATTR_MIN_STACK_SIZE
	.align		4
.L_55:
        /*0150*/ 	.byte	0x04, 0x12
        /*0152*/ 	.short	(.L_57 - .L_56)
	.align		4
.L_56:
        /*0154*/ 	.word	index@(_Z12calculate_EzPdS_S_S_S_)
        /*0158*/ 	.word	0x00000000


	//----- nvinfo : EIATTR_MIN_STACK_SIZE
	.align		4
.L_57:
        /*015c*/ 	.byte	0x04, 0x12
        /*015e*/ 	.short	(.L_59 - .L_58)
	.align		4
.L_58:
        /*0160*/ 	.word	index@(_Z11incident_DzPdS_iiii)
        /*0164*/ 	.word	0x00000000


	//----- nvinfo : EIATTR_MIN_STACK_SIZE
	.align		4
.L_59:
        /*0168*/ 	.byte	0x04, 0x12
        /*016a*/ 	.short	(.L_61 - .L_60)
	.align		4
.L_60:
        /*016c*/ 	.word	index@(_Z13inject_sourcePddiii)
        /*0170*/ 	.word	0x00000000


	//----- nvinfo : EIATTR_MIN_STACK_SIZE
	.align		4
.L_61:
        /*0174*/ 	.byte	0x04, 0x12
        /*0176*/ 	.short	(.L_63 - .L_62)
	.align		4
.L_62:
        /*0178*/ 	.word	index@(_Z12calculate_DzPdS_S_S_S_S_S_)
        /*017c*/ 	.word	0x00000000


	//----- nvinfo : EIATTR_MIN_STACK_SIZE
	.align		4
.L_63:
        /*0180*/ 	.byte	0x04, 0x12
        /*0182*/ 	.short	(.L_65 - .L_64)
	.align		4
.L_64:
        /*0184*/ 	.word	index@(_Z28absorbing_boundary_conditionPdS_S_)
        /*0188*/ 	.word	0x00000000


	//----- nvinfo : EIATTR_MIN_STACK_SIZE
	.align		4
.L_65:
        /*018c*/ 	.byte	0x04, 0x12
        /*018e*/ 	.short	(.L_67 - .L_66)
	.align		4
.L_66:
        /*0190*/ 	.word	index@(_Z18incident_Ez_valuesPdS_)
        /*0194*/ 	.word	0x00000000
.L_67:


//--------------------- .nv.compat                --------------------------
	.section	.nv.compat,"",@"SHT_CUDA_COMPAT_INFO"
	.align	4
        /*0000*/ 	.byte	0x02, 0x09, 0x00, 0x00, 0x02, 0x02, 0x01, 0x00, 0x02, 0x05, 0x05, 0x00, 0x03, 0x07, 0x01, 0x01
        /*0010*/ 	.byte	0x02, 0x03, 0x00, 0x00, 0x02, 0x06, 0x01, 0x00, 0x04, 0x0b, 0x08, 0x00, 0x01, 0x00, 0x00, 0x00
        /*0020*/ 	.byte	0x00, 0x00, 0x00, 0x00


//--------------------- .nv.info._Z11incident_HyPdS_iiii --------------------------
	.section	.nv.info._Z11incident_HyPdS_iiii,"",@"SHT_CUDA_INFO"
	.sectionflags	@""
	.align	4


	//----- nvinfo : EIATTR_CUDA_API_VERSION
	.align		4
        /*0000*/ 	.byte	0x04, 0x37
        /*0002*/ 	.short	(.L_69 - .L_68)
.L_68:
        /*0004*/ 	.word	0x00000082


	//----- nvinfo : EIATTR_KPARAM_INFO
	.align		4
.L_69:
        /*0008*/ 	.byte	0x04, 0x17
        /*000a*/ 	.short	(.L_71 - .L_70)
.L_70:
        /*000c*/ 	.word	0x00000000
        /*0010*/ 	.short	0x0005
        /*0012*/ 	.short	0x001c
        /*0014*/ 	.byte	0x00, 0xf0, 0x11, 0x00


	//----- nvinfo : EIATTR_KPARAM_INFO
	.align		4
.L_71:
        /*0018*/ 	.byte	0x04, 0x17
        /*001a*/ 	.short	(.L_73 - .L_72)
.L_72:
        /*001c*/ 	.word	0x00000000
        /*0020*/ 	.short	0x0004
        /*0022*/ 	.short	0x0018
        /*0024*/ 	.byte	0x00, 0xf0, 0x11, 0x00


	//----- nvinfo : EIATTR_KPARAM_INFO
	.align		4
.L_73:
        /*0028*/ 	.byte	0x04, 0x17
        /*002a*/ 	.short	(.L_75 - .L_74)
.L_74:
        /*002c*/ 	.word	0x00000000
        /*0030*/ 	.short	0x0003
        /*0032*/ 	.short	0x0014
        /*0034*/ 	.byte	0x00, 0xf0, 0x11, 0x00


	//----- nvinfo : EIATTR_KPARAM_INFO
	.align		4
.L_75:
        /*0038*/ 	.byte	0x04, 0x17
        /*003a*/ 	.short	(.L_77 - .L_76)
.L_76:
        /*003c*/ 	.word	0x00000000
        /*0040*/ 	.short	0x0002
        /*0042*/ 	.short	0x0010
        /*0044*/ 	.byte	0x00, 0xf0, 0x11, 0x00


	//----- nvinfo : EIATTR_KPARAM_INFO
	.align		4
.L_77:
        /*0048*/ 	.byte	0x04, 0x17
        /*004a*/ 	.short	(.L_79 - .L_78)
.L_78:
        /*004c*/ 	.word	0x00000000
        /*0050*/ 	.short	0x0001
        /*0052*/ 	.short	0x0008
        /*0054*/ 	.byte	0x00, 0xf5, 0x21, 0x00


	//----- nvinfo : EIATTR_KPARAM_INFO
	.align		4
.L_79:
        /*0058*/ 	.byte	0x04, 0x17
        /*005a*/ 	.short	(.L_81 - .L_80)
.L_80:
        /*005c*/ 	.word	0x00000000
        /*0060*/ 	.short	0x0000
        /*0062*/ 	.short	0x0000
        /*0064*/ 	.byte	0x00, 0xf5, 0x21, 0x00


	//----- nvinfo : EIATTR_SPARSE_MMA_MASK
	.align		4
.L_81:
        /*0068*/ 	.byte	0x03, 0x50
        /*006a*/ 	.short	0x0000


	//----- nvinfo : EIATTR_MAXREG_COUNT
	.align		4
        /*006c*/ 	.byte	0x03, 0x1b
        /*006e*/ 	.short	0x00ff


	//----- nvinfo : EIATTR_MERCURY_ISA_VERSION
	.align		4
        /*0070*/ 	.byte	0x03, 0x5f
        /*0072*/ 	.short	0x0101


	//----- nvinfo : EIATTR_VRC_CTA_INIT_COUNT
	.align		4
        /*0074*/ 	.byte	0x02, 0x4a
	.zero		1
	.zero		1


	//----- nvinfo : EIATTR_EXIT_INSTR_OFFSETS
	.align		4
        /*0078*/ 	.byte	0x04, 0x1c
        /*007a*/ 	.short	(.L_83 - .L_82)


	//   ....[0]....
.L_82:
        /*007c*/ 	.word	0x00000080


	//   ....[1]....
        /*0080*/ 	.word	0x000001b0


	//----- nvinfo : EIATTR_CBANK_PARAM_SIZE
	.align		4
.L_83:
        /*0084*/ 	.byte	0x03, 0x19
        /*0086*/ 	.short	0x0020


	//----- nvinfo : EIATTR_PARAM_CBANK
	.align		4
        /*0088*/ 	.byte	0x04, 0x0a
        /*008a*/ 	.short	(.L_85 - .L_84)
	.align		4
.L_84:
        /*008c*/ 	.word	index@(.nv.constant0._Z11incident_HyPdS_iiii)
        /*0090*/ 	.short	0x0380
        /*0092*/ 	.short	0x0020


	//----- nvinfo : EIATTR_SW_WAR
	.align		4
.L_85:
        /*0094*/ 	.byte	0x04, 0x36
        /*0096*/ 	.short	(.L_87 - .L_86)
.L_86:
        /*0098*/ 	.word	0x00000008
.L_87:


//--------------------- .nv.info._Z12calculate_HyPdS_S_S_S_S_ --------------------------
	.section	.nv.info._Z12calculate_HyPdS_S_S_S_S_,"",@"SHT_CUDA_INFO"
	.sectionflags	@""
	.align	4


	//----- nvinfo : EIATTR_CUDA_API_VERSION
	.align		4
        /*0000*/ 	.byte	0x04, 0x37
        /*0002*/ 	.short	(.L_89 - .L_88)
.L_88:
        /*0004*/ 	.word	0x00000082


	//----- nvinfo : EIATTR_KPARAM_INFO
	.align		4
.L_89:
        /*0008*/ 	.byte	0x04, 0x17
        /*000a*/ 	.short	(.L_91 - .L_90)
.L_90:
        /*000c*/ 	.word	0x00000000
        /*0010*/ 	.short	0x0005
        /*0012*/ 	.short	0x0028
        /*0014*/ 	.byte	0x00, 0xf5, 0x21, 0x00


	//----- nvinfo : EIATTR_KPARAM_INFO
	.align		4
.L_91:
        /*0018*/ 	.byte	0x04, 0x17
        /*001a*/ 	.short	(.L_93 - .L_92)
.L_92:
        /*001c*/ 	.word	0x00000000
        /*0020*/ 	.short	0x0004
        /*0022*/ 	.short	0x0020
        /*0024*/ 	.byte	0x00, 0xf5, 0x21, 0x00


	//----- nvinfo : EIATTR_KPARAM_INFO
	.align		4
.L_93:
        /*0028*/ 	.byte	0x04, 0x17
        /*002a*/ 	.short	(.L_95 - .L_94)
.L_94:
        /*002c*/ 	.word	0x00000000
        /*0030*/ 	.short	0x0003
        /*0032*/ 	.short	0x0018
        /*0034*/ 	.byte	0x00, 0xf5, 0x21, 0x00


	//----- nvinfo : EIATTR_KPARAM_INFO
	.align		4
.L_95:
        /*0038*/ 	.byte	0x04, 0x17
        /*003a*/ 	.short	(.L_97 - .L_96)
.L_96:
        /*003c*/ 	.word	0x00000000
        /*0040*/ 	.short	0x0002
        /*0042*/ 	.short	0x0010
        /*0044*/ 	.byte	0x00, 0xf5, 0x21, 0x00


	//----- nvinfo : EIATTR_KPARAM_INFO
	.align		4
.L_97:
        /*0048*/ 	.byte	0x04, 0x17
        /*004a*/ 	.short	(.L_99 - .L_98)
.L_98:
        /*004c*/ 	.word	0x00000000
        /*0050*/ 	.short	0x0001
        /*0052*/ 	.short	0x0008
        /*0054*/ 	.byte	0x00, 0xf5, 0x21, 0x00


	//----- nvinfo : EIATTR_KPARAM_INFO
	.align		4
.L_99:
        /*0058*/ 	.byte	0x04, 0x17
        /*005a*/ 	.short	(.L_101 - .L_100)
.L_100:
        /*005c*/ 	.word	0x00000000
        /*0060*/ 	.short	0x0000
        /*0062*/ 	.short	0x0000
        /*0064*/ 	.byte	0x00, 0xf5, 0x21, 0x00


	//----- nvinfo : EIATTR_SPARSE_MMA_MASK
	.align		4
.L_101:
        /*0068*/ 	.byte	0x03, 0x50
        /*006a*/ 	.short	0x0000


	//----- nvinfo : EIATTR_MAXREG_COUNT
	.align		4
        /*006c*/ 	.byte	0x03, 0x1b
        /*006e*/ 	.short	0x00ff


	//----- nvinfo : EIATTR_MERCURY_ISA_VERSION
	.align		4
        /*0070*/ 	.byte	0x03, 0x5f
        /*0072*/ 	.short	0x0101


	//----- nvinfo : EIATTR_VRC_CTA_INIT_COUNT
	.align		4
        /*0074*/ 	.byte	0x02, 0x4a
	.zero		1
	.zero		1


	//----- nvinfo : EIATTR_EXIT_INSTR_OFFSETS
	.align		4
        /*0078*/ 	.byte	0x04, 0x1c
        /*007a*/ 	.short	(.L_103 - .L_102)


	//   ....[0]....
.L_102:
        /*007c*/ 	.word	0x000000b0


	//   ....[1]....
        /*0080*/ 	.word	0x00000290


	//----- nvinfo : EIATTR_CBANK_PARAM_SIZE
	.align		4
.L_103:
        /*0084*/ 	.byte	0x03, 0x19
        /*0086*/ 	.short	0x0030


	//----- nvinfo : EIATTR_PARAM_CBANK
	.align		4
        /*0088*/ 	.byte	0x04, 0x0a
        /*008a*/ 	.short	(.L_105 - .L_104)
	.align		4
.L_104:
        /*008c*/ 	.word	index@(.nv.constant0._Z12calculate_HyPdS_S_S_S_S_)
        /*0090*/ 	.short	0x0380
        /*0092*/ 	.short	0x0030


	//----- nvinfo : EIATTR_SW_WAR
	.align		4
.L_105:
        /*0094*/ 	.byte	0x04, 0x36
        /*0096*/ 	.short	(.L_107 - .L_106)
.L_106:
        /*0098*/ 	.word	0x00000008
.L_107:


//--------------------- .nv.info._Z11incident_HxPdS_iiii --------------------------
	.section	.nv.info._Z11incident_HxPdS_iiii,"",@"SHT_CUDA_INFO"
	.sectionflags	@""
	.align	4


	//----- nvinfo : EIATTR_CUDA_API_VERSION
	.align		4
        /*0000*/ 	.byte	0x04, 0x37
        /*0002*/ 	.short	(.L_109 - .L_108)
.L_108:
        /*0004*/ 	.word	0x00000082


	//----- nvinfo : EIATTR_KPARAM_INFO
	.align		4
.L_109:
        /*0008*/ 	.byte	0x04, 0x17
        /*000a*/ 	.short	(.L_111 - .L_110)
.L_110:
        /*000c*/ 	.word	0x00000000
        /*0010*/ 	.short	0x0005
        /*0012*/ 	.short	0x001c
        /*0014*/ 	.byte	0x00, 0xf0, 0x11, 0x00


	//----- nvinfo : EIATTR_KPARAM_INFO
	.align		4
.L_111:
        /*0018*/ 	.byte	0x04, 0x17
        /*001a*/ 	.short	(.L_113 - .L_112)
.L_112:
        /*001c*/ 	.word	0x00000000
        /*0020*/ 	.short	0x0004
        /*0022*/ 	.short	0x0018
        /*0024*/ 	.byte	0x00, 0xf0, 0x11, 0x00


	//----- nvinfo : EIATTR_KPARAM_INFO
	.align		4
.L_113:
        /*0028*/ 	.byte	0x04, 0x17
        /*002a*/ 	.short	(.L_115 - .L_114)
.L_114:
        /*002c*/ 	.word	0x00000000
        /*0030*/ 	.short	0x0003
        /*0032*/ 	.short	0x0014
        /*0034*/ 	.byte	0x00, 0xf0, 0x11, 0x00


	//----- nvinfo : EIATTR_KPARAM_INFO
	.align		4
.L_115:
        /*0038*/ 	.byte	0x04, 0x17
        /*003a*/ 	.short	(.L_117 - .L_116)
.L_116:
        /*003c*/ 	.word	0x00000000
        /*0040*/ 	.short	0x0002
        /*0042*/ 	.short	0x0010
        /*0044*/ 	.byte	0x00, 0xf0, 0x11, 0x00


	//----- nvinfo : EIATTR_KPARAM_INFO
	.align		4
.L_117:
        /*0048*/ 	.byte	0x04, 0x17
        /*004a*/ 	.short	(.L_119 - .L_118)
.L_118:
        /*004c*/ 	.word	0x00000000
        /*0050*/ 	.short	0x0001
        /*0052*/ 	.short	0x0008
        /*0054*/ 	.byte	0x00, 0xf5, 0x21, 0x00


	//----- nvinfo : EIATTR_KPARAM_INFO
	.align		4
.L_119:
        /*0058*/ 	.byte	0x04, 0x17
        /*005a*/ 	.short	(.L_121 - .L_120)
.L_120:
        /*005c*/ 	.word	0x00000000
        /*0060*/ 	.short	0x0000
        /*0062*/ 	.short	0x0000
        /*0064*/ 	.byte	0x00, 0xf5, 0x21, 0x00


	//----- nvinfo : EIATTR_SPARSE_MMA_MASK
	.align		4
.L_121:
        /*0068*/ 	.byte	0x03, 0x50
        /*006a*/ 	.short	0x0000


	//----- nvinfo : EIATTR_MAXREG_COUNT
	.align		4
        /*006c*/ 	.byte	0x03, 0x1b
        /*006e*/ 	.short	0x00ff


	//----- nvinfo : EIATTR_MERCURY_ISA_VERSION
	.align		4
        /*0070*/ 	.byte	0x03, 0x5f
        /*0072*/ 	.short	0x0101


	//----- nvinfo : EIATTR_VRC_CTA_INIT_COUNT
	.align		4
        /*0074*/ 	.byte	0x02, 0x4a
	.zero		1
	.zero		1


	//----- nvinfo : EIATTR_EXIT_INSTR_OFFSETS
	.align		4
        /*0078*/ 	.byte	0x04, 0x1c
        /*007a*/ 	.short	(.L_123 - .L_122)


	//   ....[0]....
.L_122:
        /*007c*/ 	.word	0x00000080


	//   ....[1]....
        /*0080*/ 	.word	0x000001c0


	//----- nvinfo : EIATTR_CBANK_PARAM_SIZE
	.align		4
.L_123:
        /*0084*/ 	.byte	0x03, 0x19
        /*0086*/ 	.short	0x0020


	//----- nvinfo : EIATTR_PARAM_CBANK
	.align		4
        /*0088*/ 	.byte	0x04, 0x0a
        /*008a*/ 	.short	(.L_125 - .L_124)
	.align		4
.L_124:
        /*008c*/ 	.word	index@(.nv.constant0._Z11incident_HxPdS_iiii)
        /*0090*/ 	.short	0x0380
        /*0092*/ 	.short	0x0020


	//----- nvinfo : EIATTR_SW_WAR
	.align		4
.L_125:
        /*0094*/ 	.byte	0x04, 0x36
        /*0096*/ 	.short	(.L_127 - .L_126)
.L_126:
        /*0098*/ 	.word	0x00000008
.L_127:


//--------------------- .nv.info._Z12calculate_HxPdS_S_S_S_S_ --------------------------
	.section	.nv.info._Z12calculate_HxPdS_S_S_S_S_,"",@"SHT_CUDA_INFO"
	.sectionflags	@""
	.align	4


	//----- nvinfo : EIATTR_CUDA_API_VERSION
	.align		4
        /*0000*/ 	.byte	0x04, 0x37
        /*0002*/ 	.short	(.L_129 - .L_128)
.L_128:
        /*0004*/ 	.word	0x00000082


	//----- nvinfo : EIATTR_KPARAM_INFO
	.align		4
.L_129:
        /*0008*/ 	.byte	0x04, 0x17
        /*000a*/ 	.short	(.L_131 - .L_130)
.L_130:
        /*000c*/ 	.word	0x00000000
        /*0010*/ 	.short	0x0005
        /*0012*/ 	.short	0x0028
        /*0014*/ 	.byte	0x00, 0xf5, 0x21, 0x00


	//----- nvinfo : EIATTR_KPARAM_INFO
	.align		4
.L_131:
        /*0018*/ 	.byte	0x04, 0x17
        /*001a*/ 	.short	(.L_133 - .L_132)
.L_132:
        /*001c*/ 	.word	0x00000000
        /*0020*/ 	.short	0x0004
        /*0022*/ 	.short	0x0020
        /*0024*/ 	.byte	0x00, 0xf5, 0x21, 0x00


	//----- nvinfo : EIATTR_KPARAM_INFO
	.align		4
.L_133:
        /*0028*/ 	.byte	0x04, 0x17
        /*002a*/ 	.short	(.L_135 - .L_134)
.L_134:
        /*002c*/ 	.word	0x00000000
        /*0030*/ 	.short	0x0003
        /*0032*/ 	.short	0x0018
        /*0034*/ 	.byte	0x00, 0xf5, 0x21, 0x00


	//----- nvinfo : EIATTR_KPARAM_INFO
	.align		4
.L_135:
        /*0038*/ 	.byte	0x04, 0x17
        /*003a*/ 	.short	(.L_137 - .L_136)
.L_136:
        /*003c*/ 	.word	0x00000000
        /*0040*/ 	.short	0x0002
        /*0042*/ 	.short	0x0010
        /*0044*/ 	.byte	0x00, 0xf5, 0x21, 0x00


	//----- nvinfo : EIATTR_KPARAM_INFO
	.align		4
.L_137:
        /*0048*/ 	.byte	0x04, 0x17
        /*004a*/ 	.short	(.L_139 - .L_138)
.L_138:
        /*004c*/ 	.word	0x00000000
        /*0050*/ 	.short	0x0001
        /*0052*/ 	.short	0x0008
        /*0054*/ 	.byte	0x00, 0xf5, 0x21, 0x00


	//----- nvinfo : EIATTR_KPARAM_INFO
	.align		4
.L_139:
        /*0058*/ 	.byte	0x04, 0x17
        /*005a*/ 	.short	(.L_141 - .L_140)
.L_140:
        /*005c*/ 	.word	0x00000000
        /*0060*/ 	.short	0x0000
        /*0062*/ 	.short	0x0000
        /*0064*/ 	.byte	0x00, 0xf5, 0x21, 0x00


	//----- nvinfo : EIATTR_SPARSE_MMA_MASK
	.align		4
.L_141:
        /*0068*/ 	.byte	0x03, 0x50
        /*006a*/ 	.short	0x0000


	//----- nvinfo : EIATTR_MAXREG_COUNT
	.align		4
        /*006c*/ 	.byte	0x03, 0x1b
        /*006e*/ 	.short	0x00ff


	//----- nvinfo : EIATTR_MERCURY_ISA_VERSION
	.align		4
        /*0070*/ 	.byte	0x03, 0x5f
        /*0072*/ 	.short	0x0101


	//----- nvinfo : EIATTR_VRC_CTA_INIT_COUNT
	.align		4
        /*0074*/ 	.byte	0x02, 0x4a
	.zero		1
	.zero		1


	//----- nvinfo : EIATTR_EXIT_INSTR_OFFSETS
	.align		4
        /*0078*/ 	.byte	0x04, 0x1c
        /*007a*/ 	.short	(.L_143 - .L_142)


	//   ....[0]....
.L_142:
        /*007c*/ 	.word	0x000000b0


	//   ....[1]....
        /*0080*/ 	.word	0x00000290


	//----- nvinfo : EIATTR_CBANK_PARAM_SIZE
	.align		4
.L_143:
        /*0084*/ 	.byte	0x03, 0x19
        /*0086*/ 	.short	0x0030


	//----- nvinfo : EIATTR_PARAM_CBANK
	.align		4
        /*0088*/ 	.byte	0x04, 0x0a
        /*008a*/ 	.short	(.L_145 - .L_144)
	.align		4
.L_144:
        /*008c*/ 	.word	index@(.nv.constant0._Z12calculate_HxPdS_S_S_S_S_)
        /*0090*/ 	.short	0x0380
        /*0092*/ 	.short	0x0030


	//----- nvinfo : EIATTR_SW_WAR
	.align		4
.L_145:
        /*0094*/ 	.byte	0x04, 0x36
        /*0096*/ 	.short	(.L_147 - .L_146)
.L_146:
        /*0098*/ 	.word	0x00000008
.L_147:


//--------------------- .nv.info._Z21calculate_incident_HxPdS_ --------------------------
	.section	.nv.info._Z21calculate_incident_HxPdS_,"",@"SHT_CUDA_INFO"
	.sectionflags	@""
	.align	4


	//----- nvinfo : EIATTR_CUDA_API_VERSION
	.align		4
        /*0000*/ 	.byte	0x04, 0x37
        /*0002*/ 	.short	(.L_149 - .L_148)
.L_148:
        /*0004*/ 	.word	0x00000082


	//----- nvinfo : EIATTR_KPARAM_INFO
	.align		4
.L_149:
        /*0008*/ 	.byte	0x04, 0x17
        /*000a*/ 	.short	(.L_151 - .L_150)
.L_150:
        /*000c*/ 	.word	0x00000000
        /*0010*/ 	.short	0x0001
        /*0012*/ 	.short	0x0008
        /*0014*/ 	.byte	0x00, 0xf5, 0x21, 0x00


	//----- nvinfo : EIATTR_KPARAM_INFO
	.align		4
.L_151:
        /*0018*/ 	.byte	0x04, 0x17
        /*001a*/ 	.short	(.L_153 - .L_152)
.L_152:
        /*001c*/ 	.word	0x00000000
        /*0020*/ 	.short	0x0000
        /*0022*/ 	.short	0x0000
        /*0024*/ 	.byte	0x00, 0xf5, 0x21, 0x00


	//----- nvinfo : EIATTR_SPARSE_MMA_MASK
	.align		4
.L_153:
        /*0028*/ 	.byte	0x03, 0x50
        /*002a*/ 	.short	0x0000


	//----- nvinfo : EIATTR_MAXREG_COUNT
	.align		4
        /*002c*/ 	.byte	0x03, 0x1b
        /*002e*/ 	.short	0x00ff


	//----- nvinfo : EIATTR_MERCURY_ISA_VERSION
	.align		4
        /*0030*/ 	.byte	0x03, 0x5f
        /*0032*/ 	.short	0x0101


	//----- nvinfo : EIATTR_VRC_CTA_INIT_COUNT
	.align		4
        /*0034*/ 	.byte	0x02, 0x4a
	.zero		1
	.zero		1


	//----- nvinfo : EIATTR_EXIT_INSTR_OFFSETS
	.align		4
        /*0038*/ 	.byte	0x04, 0x1c
        /*003a*/ 	.short	(.L_155 - .L_154)


	//   ....[0]....
.L_154:
        /*003c*/ 	.word	0x00000060


	//   ....[1]....
        /*0040*/ 	.word	0x00000120


	//----- nvinfo : EIATTR_CBANK_PARAM_SIZE
	.align		4
.L_155:
        /*0044*/ 	.byte	0x03, 0x19
        /*0046*/ 	.short	0x0010


	//----- nvinfo : EIATTR_PARAM_CBANK
	.align		4
        /*0048*/ 	.byte	0x04, 0x0a
        /*004a*/ 	.short	(.L_157 - .L_156)
	.align		4
.L_156:
        /*004c*/ 	.word	index@(.nv.constant0._Z21calculate_incident_HxPdS_)
        /*0050*/ 	.short	0x0380
        /*0052*/ 	.short	0x0010


	//----- nvinfo : EIATTR_SW_WAR
	.align		4
.L_157:
        /*0054*/ 	.byte	0x04, 0x36
        /*0056*/ 	.short	(.L_159 - .L_158)
.L_158:
        /*0058*/ 	.word	0x00000008
.L_159:


//--------------------- .nv.info._Z12calculate_EzPdS_S_S_S_ --------------------------
	.section	.nv.info._Z12calculate_EzPdS_S_S_S_,"",@"SHT_CUDA_INFO"
	.sectionflags	@""
	.align	4


	//----- nvinfo : EIATTR_CUDA_API_VERSION
	.align		4
        /*0000*/ 	.byte	0x04, 0x37
        /*0002*/ 	.short	(.L_161 - .L_160)
.L_160:
        /*0004*/ 	.word	0x00000082


	//----- nvinfo : EIATTR_KPARAM_INFO
	.align		4
.L_161:
        /*0008*/ 	.byte	0x04, 0x17
        /*000a*/ 	.short	(.L_163 - .L_162)
.L_162:
        /*000c*/ 	.word	0x00000000
        /*0010*/ 	.short	0x0004
        /*0012*/ 	.short	0x0020
        /*0014*/ 	.byte	0x00, 0xf5, 0x21, 0x00


	//----- nvinfo : EIATTR_KPARAM_INFO
	.align		4
.L_163:
        /*0018*/ 	.byte	0x04, 0x17
        /*001a*/ 	.short	(.L_165 - .L_164)
.L_164:
        /*001c*/ 	.word	0x00000000
        /*0020*/ 	.short	0x0003
        /*0022*/ 	.short	0x0018
        /*0024*/ 	.byte	0x00, 0xf5, 0x21, 0x00


	//----- nvinfo : EIATTR_KPARAM_INFO
	.align		4
.L_165:
        /*0028*/ 	.byte	0x04, 0x17
        /*002a*/ 	.short	(.L_167 - .L_166)
.L_166:
        /*002c*/ 	.word	0x00000000
        /*0030*/ 	.short	0x0002
        /*0032*/ 	.short	0x0010
        /*0034*/ 	.byte	0x00, 0xf5, 0x21, 0x00


	//----- nvinfo : EIATTR_KPARAM_INFO
	.align		4
.L_167:
        /*0038*/ 	.byte	0x04, 0x17
        /*003a*/ 	.short	(.L_169 - .L_168)
.L_168:
        /*003c*/ 	.word	0x00000000
        /*0040*/ 	.short	0x0001
        /*0042*/ 	.short	0x0008
        /*0044*/ 	.byte	0x00, 0xf5, 0x21, 0x00


	//----- nvinfo : EIATTR_KPARAM_INFO
	.align		4
.L_169:
        /*0048*/ 	.byte	0x04, 0x17
        /*004a*/ 	.short	(.L_171 - .L_170)
.L_170:
        /*004c*/ 	.word	0x00000000
        /*0050*/ 	.short	0x0000
        /*0052*/ 	.short	0x0000
        /*0054*/ 	.byte	0x00, 0xf5, 0x21, 0x00


	//----- nvinfo : EIATTR_SPARSE_MMA_MASK
	.align		4
.L_171:
        /*0058*/ 	.byte	0x03, 0x50
        /*005a*/ 	.short	0x0000


	//----- nvinfo : EIATTR_MAXREG_COUNT
	.align		4
        /*005c*/ 	.byte	0x03, 0x1b
        /*005e*/ 	.short	0x00ff


	//----- nvinfo : EIATTR_MERCURY_ISA_VERSION
	.align		4
        /*0060*/ 	.byte	0x03, 0x5f
        /*0062*/ 	.short	0x0101


	//----- nvinfo : EIATTR_VRC_CTA_INIT_COUNT
	.align		4
        /*0064*/ 	.byte	0x02, 0x4a
	.zero		1
	.zero		1


	//----- nvinfo : EIATTR_EXIT_INSTR_OFFSETS
	.align		4
        /*0068*/ 	.byte	0x04, 0x1c
        /*006a*/ 	.short	(.L_173 - .L_172)


	//   ....[0]....
.L_172:
        /*006c*/ 	.word	0x000000b0


	//   ....[1]....
        /*0070*/ 	.word	0x00000220


	//----- nvinfo : EIATTR_CBANK_PARAM_SIZE
	.align		4
.L_173:
        /*0074*/ 	.byte	0x03, 0x19
        /*0076*/ 	.short	0x0028


	//----- nvinfo : EIATTR_PARAM_CBANK
	.align		4
        /*0078*/ 	.byte	0x04, 0x0a
        /*007a*/ 	.short	(.L_175 - .L_174)
	.align		4
.L_174:
        /*007c*/ 	.word	index@(.nv.constant0._Z12calculate_EzPdS_S_S_S_)
        /*0080*/ 	.short	0x0380
        /*0082*/ 	.short	0x0028


	//----- nvinfo : EIATTR_SW_WAR
	.align		4
.L_175:
        /*0084*/ 	.byte	0x04, 0x36
        /*0086*/ 	.short	(.L_177 - .L_176)
.L_176:
        /*0088*/ 	.word	0x00000008
.L_177:


//--------------------- .nv.info._Z11incident_DzPdS_iiii --------------------------
	.section	.nv.info._Z11incident_DzPdS_iiii,"",@"SHT_CUDA_INFO"
	.sectionflags	@""
	.align	4


	//----- nvinfo : EIATTR_CUDA_API_VERSION
	.align		4
        /*0000*/ 	.byte	0x04, 0x37
        /*0002*/ 	.short	(.L_179 - .L_178)
.L_178:
        /*0004*/ 	.word	0x00000082


	//----- nvinfo : EIATTR_KPARAM_INFO
	.align		4
.L_179:
        /*0008*/ 	.byte	0x04, 0x17
        /*000a*/ 	.short	(.L_181 - .L_180)
.L_180:
        /*000c*/ 	.word	0x00000000
        /*0010*/ 	.short	0x0005
        /*0012*/ 	.short	0x001c
        /*0014*/ 	.byte	0x00, 0xf0, 0x11, 0x00


	//----- nvinfo : EIATTR_KPARAM_INFO
	.align		4
.L_181:
        /*0018*/ 	.byte	0x04, 0x17
        /*001a*/ 	.short	(.L_183 - .L_182)
.L_182:
        /*001c*/ 	.word	0x00000000
        /*0020*/ 	.short	0x0004
        /*0022*/ 	.short	0x0018
        /*0024*/ 	.byte	0x00, 0xf0, 0x11, 0x00


	//----- nvinfo : EIATTR_KPARAM_INFO
	.align		4
.L_183:
        /*0028*/ 	.byte	0x04, 0x17
        /*002a*/ 	.short	(.L_185 - .L_184)
.L_184:
        /*002c*/ 	.word	0x00000000
        /*0030*/ 	.short	0x0003
        /*0032*/ 	.short	0x0014
        /*0034*/ 	.byte	0x00, 0xf0, 0x11, 0x00


	//----- nvinfo : EIATTR_KPARAM_INFO
	.align		4
.L_185:
        /*0038*/ 	.byte	0x04, 0x17
        /*003a*/ 	.short	(.L_187 - .L_186)
.L_186:
        /*003c*/ 	.word	0x00000000
        /*0040*/ 	.short	0x0002
        /*0042*/ 	.short	0x0010
        /*0044*/ 	.byte	0x00, 0xf0, 0x11, 0x00


	//----- nvinfo : EIATTR_KPARAM_INFO
	.align		4
.L_187:
        /*0048*/ 	.byte	0x04, 0x17
        /*004a*/ 	.short	(.L_189 - .L_188)
.L_188:
        /*004c*/ 	.word	0x00000000
        /*0050*/ 	.short	0x0001
        /*0052*/ 	.short	0x0008
        /*0054*/ 	.byte	0x00, 0xf5, 0x21, 0x00


	//----- nvinfo : EIATTR_KPARAM_INFO
	.align		4
.L_189:
        /*0058*/ 	.byte	0x04, 0x17
        /*005a*/ 	.short	(.L_191 - .L_190)
.L_190:
        /*005c*/ 	.word	0x00000000
        /*0060*/ 	.short	0x0000
        /*0062*/ 	.short	0x0000
        /*0064*/ 	.byte	0x00, 0xf5, 0x21, 0x00


	//----- nvinfo : EIATTR_SPARSE_MMA_MASK
	.align		4
.L_191:
        /*0068*/ 	.byte	0x03, 0x50
        /*006a*/ 	.short	0x0000


	//----- nvinfo : EIATTR_MAXREG_COUNT
	.align		4
        /*006c*/ 	.byte	0x03, 0x1b
        /*006e*/ 	.short	0x00ff


	//----- nvinfo : EIATTR_MERCURY_ISA_VERSION
	.align		4
        /*0070*/ 	.byte	0x03, 0x5f
        /*0072*/ 	.short	0x0101


	//----- nvinfo : EIATTR_VRC_CTA_INIT_COUNT
	.align		4
        /*0074*/ 	.byte	0x02, 0x4a
	.zero		1
	.zero		1


	//----- nvinfo : EIATTR_EXIT_INSTR_OFFSETS
	.align		4
        /*0078*/ 	.byte	0x04, 0x1c
        /*007a*/ 	.short	(.L_193 - .L_192)


	//   ....[0]....
.L_192:
        /*007c*/ 	.word	0x00000080


	//   ....[1]....
        /*0080*/ 	.word	0x000001b0


	//----- nvinfo : EIATTR_CBANK_PARAM_SIZE
	.align		4
.L_193:
        /*0084*/ 	.byte	0x03, 0x19
        /*0086*/ 	.short	0x0020


	//----- nvinfo : EIATTR_PARAM_CBANK
	.align		4
        /*0088*/ 	.byte	0x04, 0x0a
        /*008a*/ 	.short	(.L_195 - .L_194)
	.align		4
.L_194:
        /*008c*/ 	.word	index@(.nv.constant0._Z11incident_DzPdS_iiii)
        /*0090*/ 	.short	0x0380
        /*0092*/ 	.short	0x0020


	//----- nvinfo : EIATTR_SW_WAR
	.align		4
.L_195:
        /*0094*/ 	.byte	0x04, 0x36
        /*0096*/ 	.short	(.L_197 - .L_196)
.L_196:
        /*0098*/ 	.word	0x00000008
.L_197:


//--------------------- .nv.info._Z13inject_sourcePddiii --------------------------
	.section	.nv.info._Z13inject_sourcePddiii,"",@"SHT_CUDA_INFO"
	.sectionflags	@""
	.align	4


	//----- nvinfo : EIATTR_CUDA_API_VERSION
	.align		4
        /*0000*/ 	.byte	0x04, 0x37
        /*0002*/ 	.short	(.L_199 - .L_198)
.L_198:
        /*0004*/ 	.word	0x00000082


	//----- nvinfo : EIATTR_KPARAM_INFO
	.align		4
.L_199:
        /*0008*/ 	.byte	0x04, 0x17
        /*000a*/ 	.short	(.L_201 - .L_200)
.L_200:
        /*000c*/ 	.word	0x00000000
        /*0010*/ 	.short	0x0004
        /*0012*/ 	.short	0x0018
        /*0014*/ 	.byte	0x00, 0xf0, 0x11, 0x00


	//----- nvinfo : EIATTR_KPARAM_INFO
	.align		4
.L_201:
        /*0018*/ 	.byte	0x04, 0x17
        /*001a*/ 	.short	(.L_203 - .L_202)
.L_202:
        /*001c*/ 	.word	0x00000000
        /*0020*/ 	.short	0x0003
        /*0022*/ 	.short	0x0014
        /*0024*/ 	.byte	0x00, 0xf0, 0x11, 0x00


	//----- nvinfo : EIATTR_KPARAM_INFO
	.align		4
.L_203:
        /*0028*/ 	.byte	0x04, 0x17
        /*002a*/ 	.short	(.L_205 - .L_204)
.L_204:
        /*002c*/ 	.word	0x00000000
        /*0030*/ 	.short	0x0002
        /*0032*/ 	.short	0x0010
        /*0034*/ 	.byte	0x00, 0xf0, 0x11, 0x00


	//----- nvinfo : EIATTR_KPARAM_INFO
	.align		4
.L_205:
        /*0038*/ 	.byte	0x04, 0x17
        /*003a*/ 	.short	(.L_207 - .L_206)
.L_206:
        /*003c*/ 	.word	0x00000000
        /*0040*/ 	.short	0x0001
        /*0042*/ 	.short	0x0008
        /*0044*/ 	.byte	0x00, 0xf0, 0x21, 0x00


	//----- nvinfo : EIATTR_KPARAM_INFO
	.align		4
.L_207:
        /*0048*/ 	.byte	0x04, 0x17
        /*004a*/ 	.short	(.L_209 - .L_208)
.L_208:
        /*004c*/ 	.word	0x00000000
        /*0050*/ 	.short	0x0000
        /*0052*/ 	.short	0x0000
        /*0054*/ 	.byte	0x00, 0xf5, 0x21, 0x00


	//----- nvinfo : EIATTR_SPARSE_MMA_MASK
	.align		4
.L_209:
        /*0058*/ 	.byte	0x03, 0x50
        /*005a*/ 	.short	0x0000


	//----- nvinfo : EIATTR_MAXREG_COUNT
	.align		4
        /*005c*/ 	.byte	0x03, 0x1b
        /*005e*/ 	.short	0x00ff


	//----- nvinfo : EIATTR_MERCURY_ISA_VERSION
	.align		4
        /*0060*/ 	.byte	0x03, 0x5f
        /*0062*/ 	.short	0x0101


	//----- nvinfo : EIATTR_VRC_CTA_INIT_COUNT
	.align		4
        /*0064*/ 	.byte	0x02, 0x4a
	.zero		1
	.zero		1


	//----- nvinfo : EIATTR_EXIT_INSTR_OFFSETS
	.align		4
        /*0068*/ 	.byte	0x04, 0x1c
        /*006a*/ 	.short	(.L_211 - .L_210)


	//   ....[0]....
.L_210:
        /*006c*/ 	.word	0x00000640


	//----- nvinfo : EIATTR_CRS_STACK_SIZE
	.align		4
.L_211:
        /*0070*/ 	.byte	0x04, 0x1e
        /*0072*/ 	.short	(.L_213 - .L_212)
.L_212:
        /*0074*/ 	.word	0x00000000


	//----- nvinfo : EIATTR_CBANK_PARAM_SIZE
	.align		4
.L_213:
        /*0078*/ 	.byte	0x03, 0x19
        /*007a*/ 	.short	0x001c


	//----- nvinfo : EIATTR_PARAM_CBANK
	.align		4
        /*007c*/ 	.byte	0x04, 0x0a
        /*007e*/ 	.short	(.L_215 - .L_214)
	.align		4
.L_214:
        /*0080*/ 	.word	index@(.nv.constant0._Z13inject_sourcePddiii)
        /*0084*/ 	.short	0x0380
        /*0086*/ 	.short	0x001c


	//----- nvinfo : EIATTR_SW_WAR
	.align		4
.L_215:
        /*0088*/ 	.byte	0x04, 0x36
        /*008a*/ 	.short	(.L_217 - .L_216)
.L_216:
        /*008c*/ 	.word	0x00000008
.L_217:


//--------------------- .nv.info._Z12calculate_DzPdS_S_S_S_S_S_ --------------------------
	.section	.nv.info._Z12calculate_DzPdS_S_S_S_S_S_,"",@"SHT_CUDA_INFO"
	.sectionflags	@""
	.align	4


	//----- nvinfo : EIATTR_CUDA_API_VERSION
	.align		4
        /*0000*/ 	.byte	0x04, 0x37
        /*0002*/ 	.short	(.L_219 - .L_218)
.L_218:
        /*0004*/ 	.word	0x00000082


	//----- nvinfo : EIATTR_KPARAM_INFO
	.align		4
.L_219:
        /*0008*/ 	.byte	0x04, 0x17
        /*000a*/ 	.short	(.L_221 - .L_220)
.L_220:
        /*000c*/ 	.word	0x00000000
        /*0010*/ 	.short	0x0006
        /*0012*/ 	.short	0x0030
        /*0014*/ 	.byte	0x00, 0xf5, 0x21, 0x00


	//----- nvinfo : EIATTR_KPARAM_INFO
	.align		4
.L_221:
        /*0018*/ 	.byte	0x04, 0x17
        /*001a*/ 	.short	(.L_223 - .L_222)
.L_222:
        /*001c*/ 	.word	0x00000000
        /*0020*/ 	.short	0x0005
        /*0022*/ 	.short	0x0028
        /*0024*/ 	.byte	0x00, 0xf5, 0x21, 0x00


	//----- nvinfo : EIATTR_KPARAM_INFO
	.align		4
.L_223:
        /*0028*/ 	.byte	0x04, 0x17
        /*002a*/ 	.short	(.L_225 - .L_224)
.L_224:
        /*002c*/ 	.word	0x00000000
        /*0030*/ 	.short	0x0004
        /*0032*/ 	.short	0x0020
        /*0034*/ 	.byte	0x00, 0xf5, 0x21, 0x00


	//----- nvinfo : EIATTR_KPARAM_INFO
	.align		4
.L_225:
        /*0038*/ 	.byte	0x04, 0x17
        /*003a*/ 	.short	(.L_227 - .L_226)
.L_226:
        /*003c*/ 	.word	0x00000000
        /*0040*/ 	.short	0x0003
        /*0042*/ 	.short	0x0018
        /*0044*/ 	.byte	0x00, 0xf5, 0x21, 0x00


	//----- nvinfo : EIATTR_KPARAM_INFO
	.align		4
.L_227:
        /*0048*/ 	.byte	0x04, 0x17
        /*004a*/ 	.short	(.L_229 - .L_228)
.L_228:
        /*004c*/ 	.word	0x00000000
        /*0050*/ 	.short	0x0002
        /*0052*/ 	.short	0x0010
        /*0054*/ 	.byte	0x00, 0xf5, 0x21, 0x00


	//----- nvinfo : EIATTR_KPARAM_INFO
	.align		4
.L_229:
        /*0058*/ 	.byte	0x04, 0x17
        /*005a*/ 	.short	(.L_231 - .L_230)
.L_230:
        /*005c*/ 	.word	0x00000000
        /*0060*/ 	.short	0x0001
        /*0062*/ 	.short	0x0008
        /*0064*/ 	.byte	0x00, 0xf5, 0x21, 0x00


	//----- nvinfo : EIATTR_KPARAM_INFO
	.align		4
.L_231:
        /*0068*/ 	.byte	0x04, 0x17
        /*006a*/ 	.short	(.L_233 - .L_232)
.L_232:
        /*006c*/ 	.word	0x00000000
        /*0070*/ 	.short	0x0000
        /*0072*/ 	.short	0x0000
        /*0074*/ 	.byte	0x00, 0xf5, 0x21, 0x00


	//----- nvinfo : EIATTR_SPARSE_MMA_MASK
	.align		4
.L_233:
        /*0078*/ 	.byte	0x03, 0x50
        /*007a*/ 	.short	0x0000


	//----- nvinfo : EIATTR_MAXREG_COUNT
	.align		4
        /*007c*/ 	.byte	0x03, 0x1b
        /*007e*/ 	.short	0x00ff


	//----- nvinfo : EIATTR_MERCURY_ISA_VERSION
	.align		4
        /*0080*/ 	.byte	0x03, 0x5f
        /*0082*/ 	.short	0x0101


	//----- nvinfo : EIATTR_VRC_CTA_INIT_COUNT
	.align		4
        /*0084*/ 	.byte	0x02, 0x4a
	.zero		1
	.zero		1


	//----- nvinfo : EIATTR_EXIT_INSTR_OFFSETS
	.align		4
        /*0088*/ 	.byte	0x04, 0x1c
        /*008a*/ 	.short	(.L_235 - .L_234)


	//   ....[0]....
.L_234:
        /*008c*/ 	.word	0x000000d0


	//   ....[1]....
        /*0090*/ 	.word	0x000003c0


	//----- nvinfo : EIATTR_CBANK_PARAM_SIZE
	.align		4
.L_235:
        /*0094*/ 	.byte	0x03, 0x19
        /*0096*/ 	.short	0x0038


	//----- nvinfo : EIATTR_PARAM_CBANK
	.align		4
        /*0098*/ 	.byte	0x04, 0x0a
        /*009a*/ 	.short	(.L_237 - .L_236)
	.align		4
.L_236:
        /*009c*/ 	.word	index@(.nv.constant0._Z12calculate_DzPdS_S_S_S_S_S_)
        /*00a0*/ 	.short	0x0380
        /*00a2*/ 	.short	0x0038


	//----- nvinfo : EIATTR_SW_WAR
	.align		4
.L_237:
        /*00a4*/ 	.byte	0x04, 0x36
        /*00a6*/ 	.short	(.L_239 - .L_238)
.L_238:
        /*00a8*/ 	.word	0x00000008
.L_239:


//--------------------- .nv.info._Z28absorbing_boundary_conditionPdS_S_ --------------------------
	.section	.nv.info._Z28absorbing_boundary_conditionPdS_S_,"",@"SHT_CUDA_INFO"
	.sectionflags	@""
	.align	4


	//----- nvinfo : EIATTR_CUDA_API_VERSION
	.align		4
        /*0000*/ 	.byte	0x04, 0x37
        /*0002*/ 	.short	(.L_241 - .L_240)
.L_240:
        /*0004*/ 	.word	0x00000082


	//----- nvinfo : EIATTR_KPARAM_INFO
	.align		4
.L_241:
        /*0008*/ 	.byte	0x04, 0x17
        /*000a*/ 	.short	(.L_243 - .L_242)
.L_242:
        /*000c*/ 	.word	0x00000000
        /*0010*/ 	.short	0x0002
        /*0012*/ 	.short	0x0010
        /*0014*/ 	.byte	0x00, 0xf5, 0x21, 0x00


	//----- nvinfo : EIATTR_KPARAM_INFO
	.align		4
.L_243:
        /*0018*/ 	.byte	0x04, 0x17
        /*001a*/ 	.short	(.L_245 - .L_244)
.L_244:
        /*001c*/ 	.word	0x00000000
        /*0020*/ 	.short	0x0001
        /*0022*/ 	.short	0x0008
        /*0024*/ 	.byte	0x00, 0xf5, 0x21, 0x00


	//----- nvinfo : EIATTR_KPARAM_INFO
	.align		4
.L_245:
        /*0028*/ 	.byte	0x04, 0x17
        /*002a*/ 	.short	(.L_247 - .L_246)
.L_246:
        /*002c*/ 	.word	0x00000000
        /*0030*/ 	.short	0x0000
        /*0032*/ 	.short	0x0000
        /*0034*/ 	.byte	0x00, 0xf5, 0x21, 0x00


	//----- nvinfo : EIATTR_SPARSE_MMA_MASK
	.align		4
.L_247:
        /*0038*/ 	.byte	0x03, 0x50
        /*003a*/ 	.short	0x0000


	//----- nvinfo : EIATTR_MAXREG_COUNT
	.align		4
        /*003c*/ 	.byte	0x03, 0x1b
        /*003e*/ 	.short	0x00ff


	//----- nvinfo : EIATTR_MERCURY_ISA_VERSION
	.align		4
        /*0040*/ 	.byte	0x03, 0x5f
        /*0042*/ 	.short	0x0101


	//----- nvinfo : EIATTR_VRC_CTA_INIT_COUNT
	.align		4
        /*0044*/ 	.byte	0x02, 0x4a
	.zero		1
	.zero		1


	//----- nvinfo : EIATTR_EXIT_INSTR_OFFSETS
	.align		4
        /*0048*/ 	.byte	0x04, 0x1c
        /*004a*/ 	.short	(.L_249 - .L_248)


	//   ....[0]....
.L_248:
        /*004c*/ 	.word	0x00000110


	//----- nvinfo : EIATTR_CBANK_PARAM_SIZE
	.align		4
.L_249:
        /*0050*/ 	.byte	0x03, 0x19
        /*0052*/ 	.short	0x0018


	//----- nvinfo : EIATTR_PARAM_CBANK
	.align		4
        /*0054*/ 	.byte	0x04, 0x0a
        /*0056*/ 	.short	(.L_251 - .L_250)
	.align		4
.L_250:
        /*0058*/ 	.word	index@(.nv.constant0._Z28absorbing_boundary_conditionPdS_S_)
        /*005c*/ 	.short	0x0380
        /*005e*/ 	.short	0x0018


	//----- nvinfo : EIATTR_SW_WAR
	.align		4
.L_251:
        /*0060*/ 	.byte	0x04, 0x36
        /*0062*/ 	.short	(.L_253 - .L_252)
.L_252:
        /*0064*/ 	.word	0x00000008
.L_253:


//--------------------- .nv.info._Z18incident_Ez_valuesPdS_ --------------------------
	.section	.nv.info._Z18incident_Ez_valuesPdS_,"",@"SHT_CUDA_INFO"
	.sectionflags	@""
	.align	4


	//----- nvinfo : EIATTR_CUDA_API_VERSION
	.align		4
        /*0000*/ 	.byte	0x04, 0x37
        /*0002*/ 	.short	(.L_255 - .L_254)
.L_254:
        /*0004*/ 	.word	0x00000082


	//----- nvinfo : EIATTR_KPARAM_INFO
	.align		4
.L_255:
        /*0008*/ 	.byte	0x04, 0x17
        /*000a*/ 	.short	(.L_257 - .L_256)
.L_256:
        /*000c*/ 	.word	0x00000000
        /*0010*/ 	.short	0x0001
        /*0012*/ 	.short	0x0008
        /*0014*/ 	.byte	0x00, 0xf5, 0x21, 0x00


	//----- nvinfo : EIATTR_KPARAM_INFO
	.align		4
.L_257:
        /*0018*/ 	.byte	0x04, 0x17
        /*001a*/ 	.short	(.L_259 - .L_258)
.L_258:
        /*001c*/ 	.word	0x00000000
        /*0020*/ 	.short	0x0000
        /*0022*/ 	.short	0x0000
        /*0024*/ 	.byte	0x00, 0xf5, 0x21, 0x00


	//----- nvinfo : EIATTR_SPARSE_MMA_MASK
	.align		4
.L_259:
        /*0028*/ 	.byte	0x03, 0x50
        /*002a*/ 	.short	0x0000


	//----- nvinfo : EIATTR_MAXREG_COUNT
	.align		4
        /*002c*/ 	.byte	0x03, 0x1b
        /*002e*/ 	.short	0x00ff


	//----- nvinfo : EIATTR_MERCURY_ISA_VERSION
	.align		4
        /*0030*/ 	.byte	0x03, 0x5f
        /*0032*/ 	.short	0x0101


	//----- nvinfo : EIATTR_VRC_CTA_INIT_COUNT
	.align		4
        /*0034*/ 	.byte	0x02, 0x4a
	.zero		1
	.zero		1


	//----- nvinfo : EIATTR_EXIT_INSTR_OFFSETS
	.align		4
        /*0038*/ 	.byte	0x04, 0x1c
        /*003a*/ 	.short	(.L_261 - .L_260)


	//   ....[0]....
.L_260:
        /*003c*/ 	.word	0x00000070


	//   ....[1]....
        /*0040*/ 	.word	0x00000130


	//----- nvinfo : EIATTR_CBANK_PARAM_SIZE
	.align		4
.L_261:
        /*0044*/ 	.byte	0x03, 0x19
        /*0046*/ 	.short	0x0010


	//----- nvinfo : EIATTR_PARAM_CBANK
	.align		4
        /*0048*/ 	.byte	0x04, 0x0a
        /*004a*/ 	.short	(.L_263 - .L_262)
	.align		4
.L_262:
        /*004c*/ 	.word	index@(.nv.constant0._Z18incident_Ez_valuesPdS_)
        /*0050*/ 	.short	0x0380
        /*0052*/ 	.short	0x0010


	//----- nvinfo : EIATTR_SW_WAR
	.align		4
.L_263:
        /*0054*/ 	.byte	0x04, 0x36
        /*0056*/ 	.short	(.L_265 - .L_264)
.L_264:
        /*0058*/ 	.word	0x00000008
.L_265:


//--------------------- .nv.callgraph             --------------------------
	.section	.nv.callgraph,"",@"SHT_CUDA_CALLGRAPH"
	.align	4
	.sectionentsize	8
	.align		4
        /*0000*/ 	.word	0x00000000
	.align		4
        /*0004*/ 	.word	0xffffffff
	.align		4
        /*0008*/ 	.word	0x00000000
	.align		4
        /*000c*/ 	.word	0xfffffffe
	.align		4
        /*0010*/ 	.word	0x00000000
	.align		4
        /*0014*/ 	.word	0xfffffffd
	.align		4
        /*0018*/ 	.word	0x00000000
	.align		4
        /*001c*/ 	.word	0xfffffffc


//--------------------- .text._Z11incident_HyPdS_iiii --------------------------
	.section	.text._Z11incident_HyPdS_iiii,"ax",@progbits
	.align	128
        .global         _Z11incident_HyPdS_iiii
        .type           _Z11incident_HyPdS_iiii,@function
        .size           _Z11incident_HyPdS_iiii,(.L_x_14 - _Z11incident_HyPdS_iiii)
        .other          _Z11incident_HyPdS_iiii,@"STO_CUDA_ENTRY STV_DEFAULT"
_Z11incident_HyPdS_iiii:
.text._Z11incident_HyPdS_iiii:
[----:B------:R-:W-:Y:S01]  /*0000*/  LDC R1, c[0x0][0x37c] ;  /* 0x0000df00ff017b82 */ /* 0x000fe20000000800 */
[----:B------:R-:W0:Y:S07]  /*0010*/  S2R R3, SR_TID.X ;  /* 0x0000000000037919 */ /* 0x000e2e0000002100 */
[----:B------:R-:W0:Y:S01]  /*0020*/  S2UR UR4, SR_CTAID.X ;  /* 0x00000000000479c3 */ /* 0x000e220000002500 */
[----:B------:R-:W1:Y:S07]  /*0030*/  LDCU.64 UR6, c[0x0][0x398] ;  /* 0x00007300ff0677ac */ /* 0x000e6e0008000a00 */
[----:B------:R-:W0:Y:S02]  /*0040*/  LDC R0, c[0x0][0x360] ;  /* 0x0000d800ff007b82 */ /* 0x000e240000000800 */
[----:B0-----:R-:W-:-:S05]  /*0050*/  IMAD R0, R0, UR4, R3 ;  /* 0x0000000400007c24 */ /* 0x001fca000f8e0203 */
[----:B-1----:R-:W-:-:S04]  /*0060*/  IADD3 R13, PT, PT, R0, UR6, RZ ;  /* 0x00000006000d7c10 */ /* 0x002fc8000fffe0ff */
[----:B------:R-:W-:-:S13]  /*0070*/  ISETP.GT.AND P0, PT, R13, UR7, PT ;  /* 0x000000070d007c0c */ /* 0x000fda000bf04270 */
[----:B------:R-:W-:Y:S05]  /*0080*/  @P0 EXIT ;  /* 0x000000000000094d */ /* 0x000fea0003800000 */
[----:B------:R-:W0:Y:S01]  /*0090*/  LDC.64 R14, c[0x0][0x390] ;  /* 0x0000e400ff0e7b82 */ /* 0x000e220000000a00 */
[----:B------:R-:W1:Y:S07]  /*00a0*/  LDCU.64 UR4, c[0x0][0x358] ;  /* 0x00006b00ff0477ac */ /* 0x000e6e0008000a00 */
[----:B------:R-:W2:Y:S08]  /*00b0*/  LDC.64 R6, c[0x0][0x388] ;  /* 0x0000e200ff067b82 */ /* 0x000eb00000000a00 */
[----:B------:R-:W3:Y:S01]  /*00c0*/  LDC.64 R10, c[0x0][0x380] ;  /* 0x0000e000ff0a7b82 */ /* 0x000ee20000000a00 */
[----:B0-----:R-:W-:-:S05]  /*00d0*/  IMAD R0, R14, 0xc8, R13 ;  /* 0x000000c80e007824 */ /* 0x001fca00078e020d */
[----:B------:R-:W-:Y:S01]  /*00e0*/  IADD3 R3, PT, PT, R0, -0xc8, RZ ;  /* 0xffffff3800037810 */ /* 0x000fe20007ffe0ff */
[----:B--2---:R-:W-:-:S05]  /*00f0*/  IMAD.WIDE R6, R13, 0x8, R6 ;  /* 0x000000080d067825 */ /* 0x004fca00078e0206 */
[----:B-1----:R-:W2:Y:S01]  /*0100*/  LDG.E.64 R8, desc[UR4][R6.64] ;  /* 0x0000000406087981 */ /* 0x002ea2000c1e1b00 */
[----:B---3--:R-:W-:-:S05]  /*0110*/  IMAD.WIDE R2, R3, 0x8, R10 ;  /* 0x0000000803027825 */ /* 0x008fca00078e020a */
[----:B------:R-:W2:Y:S01]  /*0120*/  LDG.E.64 R4, desc[UR4][R2.64] ;  /* 0x0000000402047981 */ /* 0x000ea2000c1e1b00 */
[----:B------:R-:W-:Y:S01]  /*0130*/  IMAD R13, R15, 0xc8, R13 ;  /* 0x000000c80f0d7824 */ /* 0x000fe200078e020d */
[----:B--2---:R-:W-:-:S03]  /*0140*/  DFMA R4, R8, -0.5, R4 ;  /* 0xbfe000000804782b */ /* 0x004fc60000000004 */
[----:B------:R-:W-:-:S04]  /*0150*/  IMAD.WIDE R8, R13, 0x8, R10 ;  /* 0x000000080d087825 */ /* 0x000fc800078e020a */
[----:B------:R-:W-:Y:S04]  /*0160*/  STG.E.64 desc[UR4][R2.64], R4 ;  /* 0x0000000402007986 */ /* 0x000fe8000c101b04 */
[----:B------:R-:W2:Y:S04]  /*0170*/  LDG.E.64 R12, desc[UR4][R6.64] ;  /* 0x00000004060c7981 */ /* 0x000ea8000c1e1b00 */
[----:B------:R-:W2:Y:S02]  /*0180*/  LDG.E.64 R10, desc[UR4][R8.64] ;  /* 0x00000004080a7981 */ /* 0x000ea4000c1e1b00 */
[----:B--2---:R-:W-:-:S07]  /*0190*/  DFMA R10, R12, 0.5, R10 ;  /* 0x3fe000000c0a782b */ /* 0x004fce000000000a */
[----:B------:R-:W-:Y:S01]  /*01a0*/  STG.E.64 desc[UR4][R8.64], R10 ;  /* 0x0000000a08007986 */ /* 0x000fe2000c101b04 */
[----:B------:R-:W-:Y:S05]  /*01b0*/  EXIT ;  /* 0x000000000000794d */ /* 0x000fea0003800000 */
.L_x_0:
[----:B------:R-:W-:-:S00]  /*01c0*/  BRA `(.L_x_0) ;  /* 0xfffffffc00fc7947 */ /* 0x000fc0000383ffff */
[----:B------:R-:W-:-:S00]  /*01d0*/  NOP ;  /* 0x0000000000007918 */ /* 0x000fc00000000000 */
        /* <DEDUP_REMOVED lines=10> */
.L_x_14:


//--------------------- .text._Z12calculate_HyPdS_S_S_S_S_ --------------------------
	.section	.text._Z12calculate_HyPdS_S_S_S_S_,"ax",@progbits
	.align	128
        .global         _Z12calculate_HyPdS_S_S_S_S_
        .type           _Z12calculate_HyPdS_S_S_S_S_,@function
        .size           _Z12calculate_HyPdS_S_S_S_S_,(.L_x_15 - _Z12calculate_HyPdS_S_S_S_S_)
        .other          _Z12calculate_HyPdS_S_S_S_S_,@"STO_CUDA_ENTRY STV_DEFAULT"
_Z12calculate_HyPdS_S_S_S_S_:
.text._Z12calculate_HyPdS_S_S_S_S_:
[----:B------:R-:W-:Y:S01]  /*0000*/  LDC R1, c[0x0][0x37c] ;  /* 0x0000df00ff017b82 */ /* 0x000fe20000000800 */
[----:B------:R-:W0:Y:S07]  /*0010*/  S2R R0, SR_TID.Y ;  /* 0x0000000000007919 */ /* 0x000e2e0000002200 */
[----:B------:R-:W1:Y:S01]  /*0020*/  LDC R4, c[0x0][0x360] ;  /* 0x0000d800ff047b82 */ /* 0x000e620000000800 */
[----:B------:R-:W1:Y:S07]  /*0030*/  S2R R3, SR_TID.X ;  /* 0x0000000000037919 */ /* 0x000e6e0000002100 */
[----:B------:R-:W0:Y:S08]  /*0040*/  S2UR UR5, SR_CTAID.Y ;  /* 0x00000000000579c3 */ /* 0x000e300000002600 */
[----:B------:R-:W0:Y:S08]  /*0050*/  LDC R5, c[0x0][0x364] ;  /* 0x0000d900ff057b82 */ /* 0x000e300000000800 */
[----:B------:R-:W1:Y:S01]  /*0060*/  S2UR UR4, SR_CTAID.X ;  /* 0x00000000000479c3 */ /* 0x000e620000002500 */
[----:B0-----:R-:W-:-:S05]  /*0070*/  IMAD R5, R5, UR5, R0 ;  /* 0x0000000505057c24 */ /* 0x001fca000f8e0200 */
[----:B------:R-:W-:Y:S01]  /*0080*/  ISETP.GT.U32.AND P0, PT, R5, 0xc7, PT ;  /* 0x000000c70500780c */ /* 0x000fe20003f04070 */
[----:B-1----:R-:W-:-:S05]  /*0090*/  IMAD R4, R4, UR4, R3 ;  /* 0x0000000404047c24 */ /* 0x002fca000f8e0203 */
[----:B------:R-:W-:-:S13]  /*00a0*/  ISETP.GT.OR P0, PT, R4, 0xc6, P0 ;  /* 0x000000c60400780c */ /* 0x000fda0000704670 */
[----:B------:R-:W-:Y:S05]  /*00b0*/  @P0 EXIT ;  /* 0x000000000000094d */ /* 0x000fea0003800000 */
[----:B------:R-:W0:Y:S01]  /*00c0*/  LDC.64 R8, c[0x0][0x380] ;  /* 0x0000e000ff087b82 */ /* 0x000e220000000a00 */
[----:B------:R-:W1:Y:S01]  /*00d0*/  LDCU.64 UR4, c[0x0][0x358] ;  /* 0x00006b00ff0477ac */ /* 0x000e620008000a00 */
[----:B------:R-:W-:-:S06]  /*00e0*/  IMAD R0, R4, 0xc8, R5 ;  /* 0x000000c804007824 */ /* 0x000fcc00078e0205 */
[----:B------:R-:W2:Y:S08]  /*00f0*/  LDC.64 R10, c[0x0][0x390] ;  /* 0x0000e400ff0a7b82 */ /* 0x000eb00000000a00 */
[----:B------:R-:W3:Y:S01]  /*0100*/  LDC.64 R16, c[0x0][0x3a8] ;  /* 0x0000ea00ff107b82 */ /* 0x000ee20000000a00 */
[----:B0-----:R-:W-:-:S07]  /*0110*/  IMAD.WIDE R8, R0, 0x8, R8 ;  /* 0x0000000800087825 */ /* 0x001fce00078e0208 */
[----:B------:R-:W0:Y:S01]  /*0120*/  LDC.64 R14, c[0x0][0x398] ;  /* 0x0000e600ff0e7b82 */ /* 0x000e220000000a00 */
[----:B-1----:R-:W4:Y:S04]  /*0130*/  LDG.E.64 R2, desc[UR4][R8.64] ;  /* 0x0000000408027981 */ /* 0x002f28000c1e1b00 */
[----:B------:R1:W4:Y:S01]  /*0140*/  LDG.E.64 R6, desc[UR4][R8.64+0x640] ;  /* 0x0006400408067981 */ /* 0x000322000c1e1b00 */
[----:B--2---:R-:W-:Y:S02]  /*0150*/  IMAD.WIDE R10, R0, 0x8, R10 ;  /* 0x00000008000a7825 */ /* 0x004fe400078e020a */
[----:B------:R-:W1:Y:S03]  /*0160*/  LDC.64 R18, c[0x0][0x388] ;  /* 0x0000e200ff127b82 */ /* 0x000e660000000a00 */
[----:B------:R-:W2:Y:S01]  /*0170*/  LDG.E.64 R12, desc[UR4][R10.64] ;  /* 0x000000040a0c7981 */ /* 0x000ea2000c1e1b00 */
[----:B---3--:R-:W-:-:S04]  /*0180*/  IMAD.WIDE.U32 R16, R5, 0x8, R16 ;  /* 0x0000000805107825 */ /* 0x008fc800078e0010 */
[----:B0-----:R-:W-:-:S04]  /*0190*/  IMAD.WIDE R14, R4, 0x8, R14 ;  /* 0x00000008040e7825 */ /* 0x001fc800078e020e */
[----:B-1----:R-:W-:Y:S01]  /*01a0*/  IMAD.WIDE R8, R0, 0x8, R18 ;  /* 0x0000000800087825 */ /* 0x002fe200078e0212 */
[----:B----4-:R-:W-:-:S08]  /*01b0*/  DADD R2, R2, -R6 ;  /* 0x0000000002027229 */ /* 0x010fd00000000806 */
[----:B--2---:R-:W-:Y:S01]  /*01c0*/  DADD R6, R2, R12 ;  /* 0x0000000002067229 */ /* 0x004fe2000000000c */
[----:B------:R-:W0:Y:S06]  /*01d0*/  LDC.64 R12, c[0x0][0x3a0] ;  /* 0x0000e800ff0c7b82 */ /* 0x000e2c0000000a00 */
[----:B------:R-:W-:Y:S04]  /*01e0*/  STG.E.64 desc[UR4][R10.64], R6 ;  /* 0x000000060a007986 */ /* 0x000fe8000c101b04 */
[----:B------:R-:W2:Y:S04]  /*01f0*/  LDG.E.64 R16, desc[UR4][R16.64] ;  /* 0x0000000410107981 */ /* 0x000ea8000c1e1b00 */
[----:B------:R-:W3:Y:S01]  /*0200*/  LDG.E.64 R14, desc[UR4][R14.64] ;  /* 0x000000040e0e7981 */ /* 0x000ee2000c1e1b00 */
[----:B0-----:R-:W-:-:S03]  /*0210*/  IMAD.WIDE R4, R4, 0x8, R12 ;  /* 0x0000000804047825 */ /* 0x001fc600078e020c */
[----:B------:R-:W4:Y:S04]  /*0220*/  LDG.E.64 R12, desc[UR4][R8.64] ;  /* 0x00000004080c7981 */ /* 0x000f28000c1e1b00 */
[----:B------:R-:W4:Y:S01]  /*0230*/  LDG.E.64 R4, desc[UR4][R4.64] ;  /* 0x0000000404047981 */ /* 0x000f22000c1e1b00 */
[----:B--2---:R-:W-:-:S08]  /*0240*/  DMUL R18, R6, R16 ;  /* 0x0000001006127228 */ /* 0x004fd00000000000 */
[----:B------:R-:W-:-:S08]  /*0250*/  DFMA R18, R2, 0.5, R18 ;  /* 0x3fe000000212782b */ /* 0x000fd00000000012 */
[----:B---3--:R-:W-:-:S08]  /*0260*/  DMUL R18, R14, R18 ;  /* 0x000000120e127228 */ /* 0x008fd00000000000 */
[----:B----4-:R-:W-:-:S07]  /*0270*/  DFMA R12, R4, R12, -R18 ;  /* 0x0000000c040c722b */ /* 0x010fce0000000812 */
[----:B------:R-:W-:Y:S01]  /*0280*/  STG.E.64 desc[UR4][R8.64], R12 ;  /* 0x0000000c08007986 */ /* 0x000fe2000c101b04 */
[----:B------:R-:W-:Y:S05]  /*0290*/  EXIT ;  /* 0x000000000000794d */ /* 0x000fea0003800000 */
.L_x_1:
        /* <DEDUP_REMOVED lines=14> */
.L_x_15:


//--------------------- .text._Z11incident_HxPdS_iiii --------------------------
	.section	.text._Z11incident_HxPdS_iiii,"ax",@progbits
	.align	128
        .global         _Z11incident_HxPdS_iiii
        .type           _Z11incident_HxPdS_iiii,@function
        .size           _Z11incident_HxPdS_iiii,(.L_x_16 - _Z11incident_HxPdS_iiii)
        .other          _Z11incident_HxPdS_iiii,@"STO_CUDA_ENTRY STV_DEFAULT"
_Z11incident_HxPdS_iiii:
.text._Z11incident_HxPdS_iiii:
        /* <DEDUP_REMOVED lines=15> */
[----:B--2---:R-:W-:-:S06]  /*00f0*/  IMAD.WIDE R6, R14, 0x8, R12 ;  /* 0x000000080e067825 */ /* 0x004fcc00078e020c */
[----:B-1----:R-:W2:Y:S01]  /*0100*/  LDG.E.64 R6, desc[UR4][R6.64] ;  /* 0x0000000406067981 */ /* 0x002ea2000c1e1b00 */
[----:B---3--:R-:W-:-:S05]  /*0110*/  IMAD.WIDE R2, R3, 0x8, R8 ;  /* 0x0000000803027825 */ /* 0x008fca00078e0208 */
[----:B------:R-:W2:Y:S01]  /*0120*/  LDG.E.64 R4, desc[UR4][R2.64] ;  /* 0x0000000402047981 */ /* 0x000ea2000c1e1b00 */
[----:B------:R-:W-:Y:S02]  /*0130*/  IMAD R11, R0, 0xc8, R15 ;  /* 0x000000c8000b7824 */ /* 0x000fe400078e020f */
[----:B------:R-:W-:-:S04]  /*0140*/  IMAD.WIDE R12, R15, 0x8, R12 ;  /* 0x000000080f0c7825 */ /* 0x000fc800078e020c */
[----:B------:R-:W-:Y:S01]  /*0150*/  IMAD.WIDE R8, R11, 0x8, R8 ;  /* 0x000000080b087825 */ /* 0x000fe200078e0208 */
[----:B--2---:R-:W-:-:S07]  /*0160*/  DFMA R4, R6, 0.5, R4 ;  /* 0x3fe000000604782b */ /* 0x004fce0000000004 */
[----:B------:R-:W-:Y:S04]  /*0170*/  STG.E.64 desc[UR4][R2.64], R4 ;  /* 0x0000000402007986 */ /* 0x000fe8000c101b04 */
[----:B------:R-:W2:Y:S04]  /*0180*/  LDG.E.64 R12, desc[UR4][R12.64] ;  /* 0x000000040c0c7981 */ /* 0x000ea8000c1e1b00 */
[----:B------:R-:W2:Y:S02]  /*0190*/  LDG.E.64 R10, desc[UR4][R8.64] ;  /* 0x00000004080a7981 */ /* 0x000ea4000c1e1b00 */
[----:B--2---:R-:W-:-:S07]  /*01a0*/  DFMA R10, R12, -0.5, R10 ;  /* 0xbfe000000c0a782b */ /* 0x004fce000000000a */
[----:B------:R-:W-:Y:S01]  /*01b0*/  STG.E.64 desc[UR4][R8.64], R10 ;  /* 0x0000000a08007986 */ /* 0x000fe2000c101b04 */
[----:B------:R-:W-:Y:S05]  /*01c0*/  EXIT ;  /* 0x000000000000794d */ /* 0x000fea0003800000 */
.L_x_2:
        /* <DEDUP_REMOVED lines=11> */
.L_x_16:


//--------------------- .text._Z12calculate_HxPdS_S_S_S_S_ --------------------------
	.section	.text._Z12calculate_HxPdS_S_S_S_S_,"ax",@progbits
	.align	128
        .global         _Z12calculate_HxPdS_S_S_S_S_
        .type           _Z12calculate_HxPdS_S_S_S_S_,@function
        .size           _Z12calculate_HxPdS_S_S_S_S_,(.L_x_17 - _Z12calculate_HxPdS_S_S_S_S_)
        .other          _Z12calculate_HxPdS_S_S_S_S_,@"STO_CUDA_ENTRY STV_DEFAULT"
_Z12calculate_HxPdS_S_S_S_S_:
.text._Z12calculate_HxPdS_S_S_S_S_:
        /* <DEDUP_REMOVED lines=24> */
[----:B---3--:R-:W-:-:S04]  /*0180*/  IMAD.WIDE R16, R5, 0x8, R16 ;  /* 0x0000000805107825 */ /* 0x008fc800078e0210 */
[----:B0-----:R-:W-:-:S04]  /*0190*/  IMAD.WIDE.U32 R14, R4, 0x8, R14 ;  /* 0x00000008040e7825 */ /* 0x001fc800078e000e */
[----:B-1----:R-:W-:Y:S01]  /*01a0*/  IMAD.WIDE R8, R0, 0x8, R18 ;  /* 0x0000000800087825 */ /* 0x002fe200078e0212 */
[----:B----4-:R-:W-:-:S08]  /*01b0*/  DADD R2, R2, -R6 ;  /* 0x0000000002027229 */ /* 0x010fd00000000806 */
[----:B--2---:R-:W-:Y:S01]  /*01c0*/  DADD R6, R2, R12 ;  /* 0x0000000002067229 */ /* 0x004fe2000000000c */
[----:B------:R-:W0:Y:S06]  /*01d0*/  LDC.64 R12, c[0x0][0x3a8] ;  /* 0x0000ea00ff0c7b82 */ /* 0x000e2c0000000a00 */
[----:B------:R-:W-:Y:S04]  /*01e0*/  STG.E.64 desc[UR4][R10.64], R6 ;  /* 0x000000060a007986 */ /* 0x000fe8000c101b04 */
[----:B------:R-:W2:Y:S04]  /*01f0*/  LDG.E.64 R16, desc[UR4][R16.64] ;  /* 0x0000000410107981 */ /* 0x000ea8000c1e1b00 */
[----:B------:R-:W3:Y:S01]  /*0200*/  LDG.E.64 R14, desc[UR4][R14.64] ;  /* 0x000000040e0e7981 */ /* 0x000ee2000c1e1b00 */
[----:B0-----:R-:W-:-:S03]  /*0210*/  IMAD.WIDE.U32 R4, R4, 0x8, R12 ;  /* 0x0000000804047825 */ /* 0x001fc600078e000c */
[----:B------:R-:W4:Y:S04]  /*0220*/  LDG.E.64 R12, desc[UR4][R8.64] ;  /* 0x00000004080c7981 */ /* 0x000f28000c1e1b00 */
[----:B------:R-:W4:Y:S01]  /*0230*/  LDG.E.64 R4, desc[UR4][R4.64] ;  /* 0x0000000404047981 */ /* 0x000f22000c1e1b00 */
[----:B--2---:R-:W-:-:S08]  /*0240*/  DMUL R18, R6, R16 ;  /* 0x0000001006127228 */ /* 0x004fd00000000000 */
[----:B------:R-:W-:-:S08]  /*0250*/  DFMA R18, R2, 0.5, R18 ;  /* 0x3fe000000212782b */ /* 0x000fd00000000012 */
[----:B---3--:R-:W-:-:S08]  /*0260*/  DMUL R18, R14, R18 ;  /* 0x000000120e127228 */ /* 0x008fd00000000000 */
[----:B----4-:R-:W-:-:S07]  /*0270*/  DFMA R12, R4, R12, R18 ;  /* 0x0000000c040c722b */ /* 0x010fce0000000012 */
[----:B------:R-:W-:Y:S01]  /*0280*/  STG.E.64 desc[UR4][R8.64], R12 ;  /* 0x0000000c08007986 */ /* 0x000fe2000c101b04 */
[----:B------:R-:W-:Y:S05]  /*0290*/  EXIT ;  /* 0x000000000000794d */ /* 0x000fea0003800000 */
.L_x_3:
        /* <DEDUP_REMOVED lines=14> */
.L_x_17:


//--------------------- .text._Z21calculate_incident_HxPdS_ --------------------------
	.section	.text._Z21calculate_incident_HxPdS_,"ax",@progbits
	.align	128
        .global         _Z21calculate_incident_HxPdS_
        .type           _Z21calculate_incident_HxPdS_,@function
        .size           _Z21calculate_incident_HxPdS_,(.L_x_18 - _Z21calculate_incident_HxPdS_)
        .other          _Z21calculate_incident_HxPdS_,@"STO_CUDA_ENTRY STV_DEFAULT"
_Z21calculate_incident_HxPdS_:
.text._Z21calculate_incident_HxPdS_:
[----:B------:R-:W-:Y:S01]  /*0000*/  LDC R1, c[0x0][0x37c] ;  /* 0x0000df00ff017b82 */ /* 0x000fe20000000800 */
[----:B------:R-:W0:Y:S07]  /*0010*/  S2R R0, SR_TID.X ;  /* 0x0000000000007919 */ /* 0x000e2e0000002100 */
[----:B------:R-:W0:Y:S08]  /*0020*/  S2UR UR4, SR_CTAID.X ;  /* 0x00000000000479c3 */ /* 0x000e300000002500 */
[----:B------:R-:W0:Y:S02]  /*0030*/  LDC R5, c[0x0][0x360] ;  /* 0x0000d800ff057b82 */ /* 0x000e240000000800 */
[----:B0-----:R-:W-:-:S05]  /*0040*/  IMAD R5, R5, UR4, R0 ;  /* 0x0000000405057c24 */ /* 0x001fca000f8e0200 */
[----:B------:R-:W-:-:S13]  /*0050*/  ISETP.GT.AND P0, PT, R5, 0xc6, PT ;  /* 0x000000c60500780c */ /* 0x000fda0003f04270 */
[----:B------:R-:W-:Y:S05]  /*0060*/  @P0 EXIT ;  /* 0x000000000000094d */ /* 0x000fea0003800000 */
[----:B------:R-:W0:Y:S01]  /*0070*/  LDC.64 R6, c[0x0][0x388] ;  /* 0x0000e200ff067b82 */ /* 0x000e220000000a00 */
[----:B------:R-:W1:Y:S07]  /*0080*/  LDCU.64 UR4, c[0x0][0x358] ;  /* 0x00006b00ff0477ac */ /* 0x000e6e0008000a00 */
[----:B------:R-:W2:Y:S01]  /*0090*/  LDC.64 R2, c[0x0][0x380] ;  /* 0x0000e000ff027b82 */ /* 0x000ea20000000a00 */
[----:B0-----:R-:W-:-:S05]  /*00a0*/  IMAD.WIDE R6, R5, 0x8, R6 ;  /* 0x0000000805067825 */ /* 0x001fca00078e0206 */
[----:B-1----:R-:W3:Y:S04]  /*00b0*/  LDG.E.64 R8, desc[UR4][R6.64] ;  /* 0x0000000406087981 */ /* 0x002ee8000c1e1b00 */
[----:B------:R-:W3:Y:S01]  /*00c0*/  LDG.E.64 R10, desc[UR4][R6.64+0x8] ;  /* 0x00000804060a7981 */ /* 0x000ee2000c1e1b00 */
[----:B--2---:R-:W-:-:S05]  /*00d0*/  IMAD.WIDE R2, R5, 0x8, R2 ;  /* 0x0000000805027825 */ /* 0x004fca00078e0202 */
[----:B------:R-:W2:Y:S01]  /*00e0*/  LDG.E.64 R4, desc[UR4][R2.64] ;  /* 0x0000000402047981 */ /* 0x000ea2000c1e1b00 */
[----:B---3--:R-:W-:-:S08]  /*00f0*/  DADD R8, R8, -R10 ;  /* 0x0000000008087229 */ /* 0x008fd0000000080a */
[----:B--2---:R-:W-:-:S07]  /*0100*/  DFMA R4, R8, 0.5, R4 ;  /* 0x3fe000000804782b */ /* 0x004fce0000000004 */
[----:B------:R-:W-:Y:S01]  /*0110*/  STG.E.64 desc[UR4][R2.64], R4 ;  /* 0x0000000402007986 */ /* 0x000fe2000c101b04 */
[----:B------:R-:W-:Y:S05]  /*0120*/  EXIT ;  /* 0x000000000000794d */ /* 0x000fea0003800000 */
.L_x_4:
        /* <DEDUP_REMOVED lines=13> */
.L_x_18:


//--------------------- .text._Z12calculate_EzPdS_S_S_S_ --------------------------
	.section	.text._Z12calculate_EzPdS_S_S_S_,"ax",@progbits
	.align	128
        .global         _Z12calculate_EzPdS_S_S_S_
        .type           _Z12calculate_EzPdS_S_S_S_,@function
        .size           _Z12calculate_EzPdS_S_S_S_,(.L_x_19 - _Z12calculate_EzPdS_S_S_S_)
        .other          _Z12calculate_EzPdS_S_S_S_,@"STO_CUDA_ENTRY STV_DEFAULT"
_Z12calculate_EzPdS_S_S_S_:
.text._Z12calculate_EzPdS_S_S_S_:
        /* <DEDUP_REMOVED lines=19> */
[----:B-1----:R-:W4:Y:S01]  /*0130*/  LDG.E.64 R6, desc[UR4][R6.64] ;  /* 0x0000000406067981 */ /* 0x002f22000c1e1b00 */
[----:B--2---:R-:W-:-:S06]  /*0140*/  IMAD.WIDE R2, R15, 0x8, R2 ;  /* 0x000000080f027825 */ /* 0x004fcc00078e0202 */
[----:B------:R-:W1:Y:S01]  /*0150*/  LDC.64 R12, c[0x0][0x398] ;  /* 0x0000e600ff0c7b82 */ /* 0x000e620000000a00 */
[----:B------:R-:W4:Y:S01]  /*0160*/  LDG.E.64 R8, desc[UR4][R2.64] ;  /* 0x0000000402087981 */ /* 0x000f22000c1e1b00 */
[----:B---3--:R-:W-:-:S06]  /*0170*/  IMAD.WIDE R4, R15, 0x8, R4 ;  /* 0x000000080f047825 */ /* 0x008fcc00078e0204 */
[----:B------:R-:W2:Y:S01]  /*0180*/  LDG.E.64 R4, desc[UR4][R4.64] ;  /* 0x0000000404047981 */ /* 0x000ea2000c1e1b00 */
[----:B0-----:R-:W-:-:S04]  /*0190*/  IMAD.WIDE R10, R15, 0x8, R10 ;  /* 0x000000080f0a7825 */ /* 0x001fc800078e020a */
[----:B-1----:R-:W-:Y:S01]  /*01a0*/  IMAD.WIDE R12, R15, 0x8, R12 ;  /* 0x000000080f0c7825 */ /* 0x002fe200078e020c */
[----:B----4-:R-:W-:-:S08]  /*01b0*/  DADD R8, R6, -R8 ;  /* 0x0000000006087229 */ /* 0x010fd00000000808 */
[----:B--2---:R-:W-:-:S07]  /*01c0*/  DMUL R8, R4, R8 ;  /* 0x0000000804087228 */ /* 0x004fce0000000000 */
[----:B------:R-:W-:Y:S04]  /*01d0*/  STG.E.64 desc[UR4][R10.64], R8 ;  /* 0x000000080a007986 */ /* 0x000fe8000c101b04 */
[----:B------:R-:W2:Y:S04]  /*01e0*/  LDG.E.64 R6, desc[UR4][R2.64] ;  /* 0x0000000402067981 */ /* 0x000ea8000c1e1b00 */
[----:B------:R-:W2:Y:S02]  /*01f0*/  LDG.E.64 R12, desc[UR4][R12.64] ;  /* 0x000000040c0c7981 */ /* 0x000ea4000c1e1b00 */
[----:B--2---:R-:W-:-:S07]  /*0200*/  DFMA R6, R8, R12, R6 ;  /* 0x0000000c0806722b */ /* 0x004fce0000000006 */
[----:B------:R-:W-:Y:S01]  /*0210*/  STG.E.64 desc[UR4][R2.64], R6 ;  /* 0x0000000602007986 */ /* 0x000fe2000c101b04 */
[----:B------:R-:W-:Y:S05]  /*0220*/  EXIT ;  /* 0x000000000000794d */ /* 0x000fea0003800000 */
.L_x_5:
        /* <DEDUP_REMOVED lines=13> */
.L_x_19:


//--------------------- .text._Z11incident_DzPdS_iiii --------------------------
	.section	.text._Z11incident_DzPdS_iiii,"ax",@progbits
	.align	128
        .global         _Z11incident_DzPdS_iiii
        .type           _Z11incident_DzPdS_iiii,@function
        .size           _Z11incident_DzPdS_iiii,(.L_x_20 - _Z11incident_DzPdS_iiii)
        .other          _Z11incident_DzPdS_iiii,@"STO_CUDA_ENTRY STV_DEFAULT"
_Z11incident_DzPdS_iiii:
.text._Z11incident_DzPdS_iiii:
        /* <DEDUP_REMOVED lines=13> */
[----:B0-----:R-:W-:-:S02]  /*00d0*/  IMAD R3, R0, 0xc8, R14 ;  /* 0x000000c800037824 */ /* 0x001fc400078e020e */
        /* <DEDUP_REMOVED lines=14> */
.L_x_6:
        /* <DEDUP_REMOVED lines=12> */
.L_x_20:


//--------------------- .text._Z13inject_sourcePddiii --------------------------
	.section	.text._Z13inject_sourcePddiii,"ax",@progbits
	.align	128
        .global         _Z13inject_sourcePddiii
        .type           _Z13inject_sourcePddiii,@function
        .size           _Z13inject_sourcePddiii,(.L_x_13 - _Z13inject_sourcePddiii)
        .other          _Z13inject_sourcePddiii,@"STO_CUDA_ENTRY STV_DEFAULT"
_Z13inject_sourcePddiii:
.text._Z13inject_sourcePddiii:
[----:B------:R-:W-:Y:S08]  /*0000*/  LDC R1, c[0x0][0x37c] ;  /* 0x0000df00ff017b82 */ /* 0x000ff00000000800 */
[----:B------:R-:W0:Y:S01]  /*0010*/  LDC.64 R2, c[0x0][0x390] ;  /* 0x0000e400ff027b82 */ /* 0x000e220000000a00 */
[----:B------:R-:W1:Y:S01]  /*0020*/  LDCU UR4, c[0x0][0x398] ;  /* 0x00007300ff0477ac */ /* 0x000e620008000800 */
[----:B0-----:R-:W-:Y:S01]  /*0030*/  IABS R7, R3 ;  /* 0x0000000300077213 */ /* 0x001fe20000000000 */
[----:B-1----:R-:W-:-:S03]  /*0040*/  VIADD R2, R2, -UR4 ;  /* 0x8000000402027c36 */ /* 0x002fc60008000000 */
[----:B------:R-:W0:Y:S08]  /*0050*/  I2F.RP R0, R7 ;  /* 0x0000000700007306 */ /* 0x000e300000209400 */
[----:B0-----:R-:W0:Y:S02]  /*0060*/  MUFU.RCP R0, R0 ;  /* 0x0000000000007308 */ /* 0x001e240000001000 */
[----:B0-----:R-:W-:Y:S01]  /*0070*/  VIADD R4, R0, 0xffffffe ;  /* 0x0ffffffe00047836 */ /* 0x001fe20000000000 */
[----:B------:R-:W-:-:S02]  /*0080*/  IABS R0, R2 ;  /* 0x0000000200007213 */ /* 0x000fc40000000000 */
[----:B------:R-:W-:-:S03]  /*0090*/  LOP3.LUT R2, R2, R3, RZ, 0x3c, !PT ;  /* 0x0000000302027212 */ /* 0x000fc600078e3cff */
[----:B------:R0:W1:Y:S01]  /*00a0*/  F2I.FTZ.U32.TRUNC.NTZ R5, R4 ;  /* 0x0000000400057305 */ /* 0x000062000021f000 */
[----:B------:R-:W-:Y:S01]  /*00b0*/  ISETP.GE.AND P1, PT, R2, RZ, PT ;  /* 0x000000ff0200720c */ /* 0x000fe20003f26270 */
[----:B0-----:R-:W-:Y:S02]  /*00c0*/  IMAD.MOV.U32 R4, RZ, RZ, RZ ;  /* 0x000000ffff047224 */ /* 0x001fe400078e00ff */
[----:B-1----:R-:W-:-:S04]  /*00d0*/  IMAD.MOV R6, RZ, RZ, -R5 ;  /* 0x000000ffff067224 */ /* 0x002fc800078e0a05 */
[----:B------:R-:W-:-:S04]  /*00e0*/  IMAD R9, R6, R7, RZ ;  /* 0x0000000706097224 */ /* 0x000fc800078e02ff */
[----:B------:R-:W-:-:S06]  /*00f0*/  IMAD.HI.U32 R5, R5, R9, R4 ;  /* 0x0000000905057227 */ /* 0x000fcc00078e0004 */
[----:B------:R-:W-:-:S04]  /*0100*/  IMAD.HI.U32 R10, R5, R0, RZ ;  /* 0x00000000050a7227 */ /* 0x000fc800078e00ff */
[----:B------:R-:W-:-:S04]  /*0110*/  IMAD.MOV R4, RZ, RZ, -R10 ;  /* 0x000000ffff047224 */ /* 0x000fc800078e0a0a */
[----:B------:R-:W-:-:S05]  /*0120*/  IMAD R0, R7, R4, R0 ;  /* 0x0000000407007224 */ /* 0x000fca00078e0200 */
[----:B------:R-:W-:-:S13]  /*0130*/  ISETP.GT.U32.AND P2, PT, R7, R0, PT ;  /* 0x000000000700720c */ /* 0x000fda0003f44070 */
[-C--:B------:R-:W-:Y:S01]  /*0140*/  @!P2 IADD3 R0, PT, PT, R0, -R7.reuse, RZ ;  /* 0x800000070000a210 */ /* 0x080fe20007ffe0ff */
[----:B------:R-:W-:Y:S01]  /*0150*/  @!P2 VIADD R10, R10, 0x1 ;  /* 0x000000010a0aa836 */ /* 0x000fe20000000000 */
[----:B------:R-:W-:Y:S02]  /*0160*/  ISETP.NE.AND P2, PT, R3, RZ, PT ;  /* 0x000000ff0300720c */ /* 0x000fe40003f45270 */
[----:B------:R-:W-:Y:S02]  /*0170*/  ISETP.GE.U32.AND P0, PT, R0, R7, PT ;  /* 0x000000070000720c */ /* 0x000fe40003f06070 */
[----:B------:R-:W-:-:S11]  /*0180*/  MOV R0, 0x1e0 ;  /* 0x000001e000007802 */ /* 0x000fd60000000f00 */
[----:B------:R-:W-:-:S04]  /*0190*/  @P0 VIADD R10, R10, 0x1 ;  /* 0x000000010a0a0836 */ /* 0x000fc80000000000 */
[----:B------:R-:W-:Y:S01]  /*01a0*/  @!P1 IMAD.MOV R10, RZ, RZ, -R10 ;  /* 0x000000ffff0a9224 */ /* 0x000fe200078e0a0a */
[----:B------:R-:W-:-:S04]  /*01b0*/  @!P2 LOP3.LUT R10, RZ, R3, RZ, 0x33, !PT ;  /* 0x00000003ff0aa212 */ /* 0x000fc800078e33ff */
[----:B------:R0:W1:Y:S03]  /*01c0*/  I2F.F64 R4, R10 ;  /* 0x0000000a00047312 */ /* 0x0000660000201c00 */
[----:B01----:R-:W-:Y:S05]  /*01d0*/  CALL.REL.NOINC `($_Z13inject_sourcePddiii$__internal_accurate_pow) ;  /* 0x00000004001c7944 */ /* 0x003fea0003c00000 */
[----:B------:R-:W-:Y:S01]  /*01e0*/  ISETP.NE.AND P0, PT, R10, RZ, PT ;  /* 0x000000ff0a00720c */ /* 0x000fe20003f05270 */
[----:B------:R-:W-:Y:S01]  /*01f0*/  IMAD.MOV.U32 R2, RZ, RZ, R4 ;  /* 0x000000ffff027224 */ /* 0x000fe200078e0004 */
[----:B------:R-:W-:Y:S01]  /*0200*/  MOV R4, 0x652b82fe ;  /* 0x652b82fe00047802 */ /* 0x000fe20000000f00 */
[----:B------:R-:W-:Y:S01]  /*0210*/  IMAD.MOV.U32 R3, RZ, RZ, R5 ;  /* 0x000000ffff037224 */ /* 0x000fe200078e0005 */
[----:B------:R-:W-:Y:S01]  /*0220*/  UMOV UR4, 0xfefa39ef ;  /* 0xfefa39ef00047882 */ /* 0x000fe20000000000 */
[----:B------:R-:W-:Y:S01]  /*0230*/  IMAD.MOV.U32 R5, RZ, RZ, 0x3ff71547 ;  /* 0x3ff71547ff057424 */ /* 0x000fe200078e00ff */
[----:B------:R-:W-:-:S07]  /*0240*/  UMOV UR5, 0x3fe62e42 ;  /* 0x3fe62e4200057882 */ /* 0x000fce0000000000 */
[----:B------:R-:W-:Y:S02]  /*0250*/  @!P0 CS2R R2, SRZ ;  /* 0x0000000000028805 */ /* 0x000fe4000001ff00 */
[----:B------:R-:W-:Y:S02]  /*0260*/  ISETP.NE.AND P0, PT, R10, 0x1, PT ;  /* 0x000000010a00780c */ /* 0x000fe40003f05270 */
[----:B------:R-:W0:Y:S02]  /*0270*/  LDC.64 R10, c[0x0][0x380] ;  /* 0x0000e000ff0a7b82 */ /* 0x000e240000000a00 */
[----:B------:R-:W-:-:S10]  /*0280*/  DMUL R2, R2, -0.5 ;  /* 0xbfe0000002027828 */ /* 0x000fd40000000000 */
[----:B------:R-:W-:Y:S02]  /*0290*/  FSEL R2, R2, RZ, P0 ;  /* 0x000000ff02027208 */ /* 0x000fe40000000000 */
[----:B------:R-:W-:-:S04]  /*02a0*/  FSEL R3, R3, -1.75, P0 ;  /* 0xbfe0000003037808 */ /* 0x000fc80000000000 */
[----:B------:R-:W-:Y:S02]  /*02b0*/  FSETP.GEU.AND P0, PT, |R3|, 4.1917929649353027344, PT ;  /* 0x4086232b0300780b */ /* 0x000fe40003f0e200 */
[----:B------:R-:W-:-:S08]  /*02c0*/  DFMA R4, R2, R4, 6.75539944105574400000e+15 ;  /* 0x433800000204742b */ /* 0x000fd00000000004 */
[----:B------:R-:W-:-:S08]  /*02d0*/  DADD R6, R4, -6.75539944105574400000e+15 ;  /* 0xc338000004067429 */ /* 0x000fd00000000000 */
[----:B------:R-:W-:Y:S01]  /*02e0*/  DFMA R8, R6, -UR4, R2 ;  /* 0x8000000406087c2b */ /* 0x000fe20008000002 */
[----:B------:R-:W-:Y:S01]  /*02f0*/  UMOV UR4, 0x3b39803f ;  /* 0x3b39803f00047882 */ /* 0x000fe20000000000 */
[----:B------:R-:W-:-:S06]  /*0300*/  UMOV UR5, 0x3c7abc9e ;  /* 0x3c7abc9e00057882 */ /* 0x000fcc0000000000 */
[----:B------:R-:W-:Y:S01]  /*0310*/  DFMA R6, R6, -UR4, R8 ;  /* 0x8000000406067c2b */ /* 0x000fe20008000008 */
[----:B------:R-:W-:Y:S01]  /*0320*/  UMOV UR4, 0x69ce2bdf ;  /* 0x69ce2bdf00047882 */ /* 0x000fe20000000000 */
[----:B------:R-:W-:Y:S01]  /*0330*/  IMAD.MOV.U32 R8, RZ, RZ, -0x35dec16 ;  /* 0xfca213eaff087424 */ /* 0x000fe200078e00ff */
[----:B------:R-:W-:Y:S01]  /*0340*/  UMOV UR5, 0x3e5ade15 ;  /* 0x3e5ade1500057882 */ /* 0x000fe20000000000 */
[----:B------:R-:W-:-:S06]  /*0350*/  IMAD.MOV.U32 R9, RZ, RZ, 0x3e928af3 ;  /* 0x3e928af3ff097424 */ /* 0x000fcc00078e00ff */
[----:B------:R-:W-:Y:S01]  /*0360*/  DFMA R8, R6, UR4, R8 ;  /* 0x0000000406087c2b */ /* 0x000fe20008000008 */
[----:B------:R-:W-:Y:S01]  /*0370*/  UMOV UR4, 0x62401315 ;  /* 0x6240131500047882 */ /* 0x000fe20000000000 */
[----:B------:R-:W-:-:S06]  /*0380*/  UMOV UR5, 0x3ec71dee ;  /* 0x3ec71dee00057882 */ /* 0x000fcc0000000000 */
[----:B------:R-:W-:Y:S01]  /*0390*/  DFMA R8, R6, R8, UR4 ;  /* 0x0000000406087e2b */ /* 0x000fe20008000008 */
        /* <DEDUP_REMOVED lines=20> */
[C---:B------:R-:W-:Y:S01]  /*04e0*/  DFMA R8, R6.reuse, R8, UR4 ;  /* 0x0000000406087e2b */ /* 0x040fe20008000008 */
[----:B------:R-:W1:Y:S07]  /*04f0*/  LDCU.64 UR4, c[0x0][0x358] ;  /* 0x00006b00ff0477ac */ /* 0x000e6e0008000a00 */
[----:B------:R-:W-:-:S08]  /*0500*/  DFMA R8, R6, R8, 1 ;  /* 0x3ff000000608742b */ /* 0x000fd00000000008 */
[----:B------:R-:W-:-:S10]  /*0510*/  DFMA R8, R6, R8, 1 ;  /* 0x3ff000000608742b */ /* 0x000fd40000000008 */
[----:B------:R-:W-:Y:S02]  /*0520*/  IMAD R7, R4, 0x100000, R9 ;  /* 0x0010000004077824 */ /* 0x000fe400078e0209 */
[----:B------:R-:W-:Y:S01]  /*0530*/  IMAD.MOV.U32 R6, RZ, RZ, R8 ;  /* 0x000000ffff067224 */ /* 0x000fe200078e0008 */
[----:B01----:R-:W-:Y:S06]  /*0540*/  @!P0 BRA `(.L_x_7) ;  /* 0x0000000000388947 */ /* 0x003fec0003800000 */
[----:B------:R-:W-:Y:S01]  /*0550*/  FSETP.GEU.AND P1, PT, |R3|, 4.2275390625, PT ;  /* 0x408748000300780b */ /* 0x000fe20003f2e200 */
[C---:B------:R-:W-:Y:S02]  /*0560*/  DADD R6, R2.reuse, +INF ;  /* 0x7ff0000002067429 */ /* 0x040fe40000000000 */
[----:B------:R-:W-:-:S08]  /*0570*/  DSETP.GEU.AND P0, PT, R2, RZ, PT ;  /* 0x000000ff0200722a */ /* 0x000fd00003f0e000 */
[----:B------:R-:W-:Y:S02]  /*0580*/  FSEL R6, R6, RZ, P0 ;  /* 0x000000ff06067208 */ /* 0x000fe40000000000 */
[----:B------:R-:W-:Y:S01]  /*0590*/  FSEL R7, R7, RZ, P0 ;  /* 0x000000ff07077208 */ /* 0x000fe20000000000 */
[----:B------:R-:W-:Y:S06]  /*05a0*/  @P1 BRA `(.L_x_7) ;  /* 0x0000000000201947 */ /* 0x000fec0003800000 */
[----:B------:R-:W-:Y:S01]  /*05b0*/  LEA.HI R0, R4, R4, RZ, 0x1 ;  /* 0x0000000404007211 */ /* 0x000fe200078f08ff */
[----:B------:R-:W-:-:S03]  /*05c0*/  IMAD.MOV.U32 R6, RZ, RZ, R8 ;  /* 0x000000ffff067224 */ /* 0x000fc600078e0008 */
[----:B------:R-:W-:-:S04]  /*05d0*/  SHF.R.S32.HI R7, RZ, 0x1, R0 ;  /* 0x00000001ff077819 */ /* 0x000fc80000011400 */
[----:B------:R-:W-:Y:S01]  /*05e0*/  IADD3 R2, PT, PT, R4, -R7, RZ ;  /* 0x8000000704027210 */ /* 0x000fe20007ffe0ff */
[----:B------:R-:W-:-:S03]  /*05f0*/  IMAD R7, R7, 0x100000, R9 ;  /* 0x0010000007077824 */ /* 0x000fc600078e0209 */
[----:B------:R-:W-:Y:S01]  /*0600*/  LEA R3, R2, 0x3ff00000, 0x14 ;  /* 0x3ff0000002037811 */ /* 0x000fe200078ea0ff */
[----:B------:R-:W-:-:S06]  /*0610*/  IMAD.MOV.U32 R2, RZ, RZ, RZ ;  /* 0x000000ffff027224 */ /* 0x000fcc00078e00ff */
[----:B------:R-:W-:-:S11]  /*0620*/  DMUL R6, R6, R2 ;  /* 0x0000000206067228 */ /* 0x000fd60000000000 */
.L_x_7:
[----:B------:R-:W-:Y:S01]  /*0630*/  STG.E.64 desc[UR4][R10.64+0x18], R6 ;  /* 0x000018060a007986 */ /* 0x000fe2000c101b04 */
[----:B------:R-:W-:Y:S05]  /*0640*/  EXIT ;  /* 0x000000000000794d */ /* 0x000fea0003800000 */
        .type           $_Z13inject_sourcePddiii$__internal_accurate_pow,@function
        .size           $_Z13inject_sourcePddiii$__internal_accurate_pow,(.L_x_13 - $_Z13inject_sourcePddiii$__internal_accurate_pow)
$_Z13inject_sourcePddiii$__internal_accurate_pow:
[----:B------:R-:W-:Y:S01]  /*0650*/  DADD R4, -RZ, |R4| ;  /* 0x00000000ff047229 */ /* 0x000fe20000000504 */
[----:B------:R-:W-:Y:S01]  /*0660*/  IMAD.MOV.U32 R14, RZ, RZ, RZ ;  /* 0x000000ffff0e7224 */ /* 0x000fe200078e00ff */
[----:B------:R-:W-:Y:S01]  /*0670*/  MOV R8, 0x41ad3b5a ;  /* 0x41ad3b5a00087802 */ /* 0x000fe20000000f00 */
[----:B------:R-:W-:Y:S01]  /*0680*/  IMAD.MOV.U32 R9, RZ, RZ, 0x3ed0f5d2 ;  /* 0x3ed0f5d2ff097424 */ /* 0x000fe200078e00ff */
[----:B------:R-:W-:Y:S01]  /*0690*/  UMOV UR4, 0x7d2cafe2 ;  /* 0x7d2cafe200047882 */ /* 0x000fe20000000000 */
[----:B------:R-:W-:Y:S01]  /*06a0*/  UMOV UR5, 0x3eb0f5ff ;  /* 0x3eb0f5ff00057882 */ /* 0x000fe20000000000 */
[----:B------:R-:W-:Y:S01]  /*06b0*/  UMOV UR6, 0x3b39803f ;  /* 0x3b39803f00067882 */ /* 0x000fe20000000000 */
[----:B------:R-:W-:-:S03]  /*06c0*/  UMOV UR7, 0x3c7abc9e ;  /* 0x3c7abc9e00077882 */ /* 0x000fc60000000000 */
[----:B------:R-:W-:Y:S01]  /*06d0*/  ISETP.GT.U32.AND P0, PT, R5, 0xfffff, PT ;  /* 0x000fffff0500780c */ /* 0x000fe20003f04070 */
[----:B------:R-:W-:-:S12]  /*06e0*/  IMAD.MOV.U32 R2, RZ, RZ, R5 ;  /* 0x000000ffff027224 */ /* 0x000fd800078e0005 */
[----:B------:R-:W-:-:S10]  /*06f0*/  @!P0 DMUL R20, R4, 1.80143985094819840000e+16 ;  /* 0x4350000004148828 */ /* 0x000fd40000000000 */
[----:B------:R-:W-:Y:S01]  /*0700*/  @!P0 IMAD.MOV.U32 R2, RZ, RZ, R21 ;  /* 0x000000ffff028224 */ /* 0x000fe200078e0015 */
[----:B------:R-:W-:-:S04]  /*0710*/  @!P0 MOV R4, R20 ;  /* 0x0000001400048202 */ /* 0x000fc80000000f00 */
[----:B------:R-:W-:Y:S01]  /*0720*/  LOP3.LUT R2, R2, 0x800fffff, RZ, 0xc0, !PT ;  /* 0x800fffff02027812 */ /* 0x000fe200078ec0ff */
[----:B------:R-:W-:Y:S01]  /*0730*/  IMAD.MOV.U32 R12, RZ, RZ, R4 ;  /* 0x000000ffff0c7224 */ /* 0x000fe200078e0004 */
[----:B------:R-:W-:Y:S02]  /*0740*/  SHF.R.U32.HI R4, RZ, 0x14, R5 ;  /* 0x00000014ff047819 */ /* 0x000fe40000011605 */
[----:B------:R-:W-:Y:S02]  /*0750*/  LOP3.LUT R13, R2, 0x3ff00000, RZ, 0xfc, !PT ;  /* 0x3ff00000020d7812 */ /* 0x000fe400078efcff */
[----:B------:R-:W-:Y:S02]  /*0760*/  @!P0 LEA.HI R4, R21, 0xffffffca, RZ, 0xc ;  /* 0xffffffca15048811 */ /* 0x000fe400078f60ff */
[----:B------:R-:W-:-:S03]  /*0770*/  ISETP.GE.U32.AND P1, PT, R13, 0x3ff6a09f, PT ;  /* 0x3ff6a09f0d00780c */ /* 0x000fc60003f26070 */
[----:B------:R-:W-:-:S10]  /*0780*/  VIADD R5, R4, 0xfffffc01 ;  /* 0xfffffc0104057836 */ /* 0x000fd40000000000 */
[----:B------:R-:W-:Y:S01]  /*0790*/  @P1 VIADD R3, R13, 0xfff00000 ;  /* 0xfff000000d031836 */ /* 0x000fe20000000000 */
[----:B------:R-:W-:-:S03]  /*07a0*/  @P1 IADD3 R5, PT, PT, R4, -0x3fe, RZ ;  /* 0xfffffc0204051810 */ /* 0x000fc60007ffe0ff */
[----:B------:R-:W-:Y:S01]  /*07b0*/  @P1 IMAD.MOV.U32 R13, RZ, RZ, R3 ;  /* 0x000000ffff0d1224 */ /* 0x000fe200078e0003 */
[----:B------:R-:W-:Y:S01]  /*07c0*/  LOP3.LUT R4, R5, 0x80000000, RZ, 0x3c, !PT ;  /* 0x8000000005047812 */ /* 0x000fe200078e3cff */
[----:B------:R-:W-:-:S04]  /*07d0*/  IMAD.MOV.U32 R5, RZ, RZ, 0x43300000 ;  /* 0x43300000ff057424 */ /* 0x000fc800078e00ff */
[C---:B------:R-:W-:Y:S02]  /*07e0*/  DADD R6, R12.reuse, 1 ;  /* 0x3ff000000c067429 */ /* 0x040fe40000000000 */
[----:B------:R-:W-:-:S04]  /*07f0*/  DADD R12, R12, -1 ;  /* 0xbff000000c0c7429 */ /* 0x000fc80000000000 */
[----:B------:R-:W0:Y:S02]  /*0800*/  MUFU.RCP64H R15, R7 ;  /* 0x00000007000f7308 */ /* 0x000e240000001800 */
[----:B0-----:R-:W-:-:S08]  /*0810*/  DFMA R2, -R6, R14, 1 ;  /* 0x3ff000000602742b */ /* 0x001fd0000000010e */
[----:B------:R-:W-:-:S08]  /*0820*/  DFMA R2, R2, R2, R2 ;  /* 0x000000020202722b */ /* 0x000fd00000000002 */
[----:B------:R-:W-:-:S08]  /*0830*/  DFMA R14, R14, R2, R14 ;  /* 0x000000020e0e722b */ /* 0x000fd0000000000e */
[----:B------:R-:W-:-:S08]  /*0840*/  DMUL R2, R12, R14 ;  /* 0x0000000e0c027228 */ /* 0x000fd00000000000 */
[----:B------:R-:W-:-:S08]  /*0850*/  DFMA R2, R12, R14, R2 ;  /* 0x0000000e0c02722b */ /* 0x000fd00000000002 */
[----:B------:R-:W-:-:S08]  /*0860*/  DMUL R16, R2, R2 ;  /* 0x0000000202107228 */ /* 0x000fd00000000000 */
[----:B------:R-:W-:Y:S01]  /*0870*/  DFMA R6, R16, UR4, R8 ;  /* 0x0000000410067c2b */ /* 0x000fe20008000008 */
[----:B------:R-:W-:Y:S01]  /*0880*/  UMOV UR4, 0x75488a3f ;  /* 0x75488a3f00047882 */ /* 0x000fe20000000000 */
[----:B------:R-:W-:Y:S01]  /*0890*/  UMOV UR5, 0x3ef3b20a ;  /* 0x3ef3b20a00057882 */ /* 0x000fe20000000000 */
[----:B------:R-:W-:-:S05]  /*08a0*/  DADD R8, R12, -R2 ;  /* 0x000000000c087229 */ /* 0x000fca0000000802 */
[----:B------:R-:W-:Y:S01]  /*08b0*/  DFMA R6, R16, R6, UR4 ;  /* 0x0000000410067e2b */ /* 0x000fe20008000006 */
[----:B------:R-:W-:Y:S01]  /*08c0*/  UMOV UR4, 0xe4faecd5 ;  /* 0xe4faecd500047882 */ /* 0x000fe20000000000 */
[----:B------:R-:W-:Y:S01]  /*08d0*/  UMOV UR5, 0x3f1745cd ;  /* 0x3f1745cd00057882 */ /* 0x000fe20000000000 */
[----:B------:R-:W-:Y:S02]  /*08e0*/  DADD R22, R8, R8 ;  /* 0x0000000008167229 */ /* 0x000fe40000000008 */
[----:B------:R-:W-:-:S03]  /*08f0*/  DMUL R8, R2, R2 ;  /* 0x0000000202087228 */ /* 0x000fc60000000000 */
[----:B------:R-:W-:Y:S01]  /*0900*/  DFMA R6, R16, R6, UR4 ;  /* 0x0000000410067e2b */ /* 0x000fe20008000006 */
[----:B------:R-:W-:Y:S01]  /*0910*/  UMOV UR4, 0x258a578b ;  /* 0x258a578b00047882 */ /* 0x000fe20000000000 */
[----:B------:R-:W-:Y:S01]  /*0920*/  UMOV UR5, 0x3f3c71c7 ;  /* 0x3f3c71c700057882 */ /* 0x000fe20000000000 */
[----:B------:R-:W-:Y:S02]  /*0930*/  DFMA R22, R12, -R2, R22 ;  /* 0x800000020c16722b */ /* 0x000fe40000000016 */
[----:B------:R-:W-:-:S03]  /*0940*/  DMUL R12, R2, R8 ;  /* 0x00000008020c7228 */ /* 0x000fc60000000000 */
[----:B------:R-:W-:Y:S01]  /*0950*/  DFMA R6, R16, R6, UR4 ;  /* 0x0000000410067e2b */ /* 0x000fe20008000006 */
[----:B------:R-:W-:Y:S01]  /*0960*/  UMOV UR4, 0x9242b910 ;  /* 0x9242b91000047882 */ /* 0x000fe20000000000 */
[----:B------:R-:W-:Y:S01]  /*0970*/  UMOV UR5, 0x3f624924 ;  /* 0x3f62492400057882 */ /* 0x000fe20000000000 */
[----:B------:R-:W-:Y:S02]  /*0980*/  DMUL R14, R14, R22 ;  /* 0x000000160e0e7228 */ /* 0x000fe40000000000 */
[----:B------:R-:W-:-:S03]  /*0990*/  DFMA R22, R2, R8, -R12 ;  /* 0x000000080216722b */ /* 0x000fc6000000080c */
[----:B------:R-:W-:Y:S01]  /*09a0*/  DFMA R6, R16, R6, UR4 ;  /* 0x0000000410067e2b */ /* 0x000fe20008000006 */
[----:B------:R-:W-:Y:S01]  /*09b0*/  UMOV UR4, 0x99999dfb ;  /* 0x99999dfb00047882 */ /* 0x000fe20000000000 */
[----:B------:R-:W-:-:S03]  /*09c0*/  UMOV UR5, 0x3f899999 ;  /* 0x3f89999900057882 */ /* 0x000fc60000000000 */
[----:B------:R-:W-:Y:S01]  /*09d0*/  VIADD R27, R15, 0x100000 ;  /* 0x001000000f1b7836 */ /* 0x000fe20000000000 */
[----:B------:R-:W-:Y:S01]  /*09e0*/  DFMA R22, R14, R8, R22 ;  /* 0x000000080e16722b */ /* 0x000fe20000000016 */
[----:B------:R-:W-:Y:S01]  /*09f0*/  IMAD.MOV.U32 R26, RZ, RZ, R14 ;  /* 0x000000ffff1a7224 */ /* 0x000fe200078e000e */
[----:B------:R-:W-:Y:S01]  /*0a00*/  DFMA R18, R16, R6, UR4 ;  /* 0x0000000410127e2b */ /* 0x000fe20008000006 */
[----:B------:R-:W-:Y:S01]  /*0a10*/  UMOV UR4, 0x55555555 ;  /* 0x5555555500047882 */ /* 0x000fe20000000000 */
[----:B------:R-:W-:-:S06]  /*0a20*/  UMOV UR5, 0x3fb55555 ;  /* 0x3fb5555500057882 */ /* 0x000fcc0000000000 */
[----:B------:R-:W-:-:S08]  /*0a30*/  DFMA R6, R16, R18, UR4 ;  /* 0x0000000410067e2b */ /* 0x000fd00008000012 */
[----:B------:R-:W-:Y:S01]  /*0a40*/  DADD R24, -R6, UR4 ;  /* 0x0000000406187e29 */ /* 0x000fe20008000100 */
[----:B------:R-:W-:Y:S01]  /*0a50*/  UMOV UR4, 0xb9e7b0 ;  /* 0x00b9e7b000047882 */ /* 0x000fe20000000000 */
[----:B------:R-:W-:-:S06]  /*0a60*/  UMOV UR5, 0x3c46a4cb ;  /* 0x3c46a4cb00057882 */ /* 0x000fcc0000000000 */
[----:B------:R-:W-:Y:S02]  /*0a70*/  DFMA R16, R16, R18, R24 ;  /* 0x000000121010722b */ /* 0x000fe40000000018 */
[----:B------:R-:W-:-:S06]  /*0a80*/  DFMA R24, R2, R2, -R8 ;  /* 0x000000020218722b */ /* 0x000fcc0000000808 */
[----:B------:R-:W-:Y:S01]  /*0a90*/  DADD R16, R16, -UR4 ;  /* 0x8000000410107e29 */ /* 0x000fe20008000000 */
[----:B------:R-:W-:Y:S01]  /*0aa0*/  UMOV UR4, 0x80000000 ;  /* 0x8000000000047882 */ /* 0x000fe20000000000 */
[----:B------:R-:W-:Y:S01]  /*0ab0*/  DFMA R24, R2, R26, R24 ;  /* 0x0000001a0218722b */ /* 0x000fe20000000018 */
[----:B------:R-:W-:-:S05]  /*0ac0*/  UMOV UR5, 0x43300000 ;  /* 0x4330000000057882 */ /* 0x000fca0000000000 */
[----:B------:R-:W-:Y:S02]  /*0ad0*/  DADD R18, R6, R16 ;  /* 0x0000000006127229 */ /* 0x000fe40000000010 */
[----:B------:R-:W-:-:S06]  /*0ae0*/  DFMA R22, R2, R24, R22 ;  /* 0x000000180216722b */ /* 0x000fcc0000000016 */
[----:B------:R-:W-:Y:S02]  /*0af0*/  DMUL R8, R18, R12 ;  /* 0x0000000c12087228 */ /* 0x000fe40000000000 */
[----:B------:R-:W-:-:S06]  /*0b00*/  DADD R6, R6, -R18 ;  /* 0x0000000006067229 */ /* 0x000fcc0000000812 */
[----:B------:R-:W-:Y:S02]  /*0b10*/  DFMA R24, R18, R12, -R8 ;  /* 0x0000000c1218722b */ /* 0x000fe40000000808 */
[----:B------:R-:W-:-:S06]  /*0b20*/  DADD R6, R16, R6 ;  /* 0x0000000010067229 */ /* 0x000fcc0000000006 */
[----:B------:R-:W-:-:S08]  /*0b30*/  DFMA R22, R18, R22, R24 ;  /* 0x000000161216722b */ /* 0x000fd00000000018 */
[----:B------:R-:W-:-:S08]  /*0b40*/  DFMA R22, R6, R12, R22 ;  /* 0x0000000c0616722b */ /* 0x000fd00000000016 */
[----:B------:R-:W-:-:S08]  /*0b50*/  DADD R12, R8, R22 ;  /* 0x00000000080c7229 */ /* 0x000fd00000000016 */
[--C-:B------:R-:W-:Y:S02]  /*0b60*/  DADD R6, R2, R12.reuse ;  /* 0x0000000002067229 */ /* 0x100fe4000000000c */
[----:B------:R-:W-:-:S06]  /*0b70*/  DADD R8, R8, -R12 ;  /* 0x0000000008087229 */ /* 0x000fcc000000080c */
[----:B------:R-:W-:Y:S02]  /*0b80*/  DADD R2, R2, -R6 ;  /* 0x0000000002027229 */ /* 0x000fe40000000806 */
[----:B------:R-:W-:-:S06]  /*0b90*/  DADD R8, R22, R8 ;  /* 0x0000000016087229 */ /* 0x000fcc0000000008 */
[----:B------:R-:W-:-:S08]  /*0ba0*/  DADD R2, R12, R2 ;  /* 0x000000000c027229 */ /* 0x000fd00000000002 */
[----:B------:R-:W-:Y:S02]  /*0bb0*/  DADD R2, R8, R2 ;  /* 0x0000000008027229 */ /* 0x000fe40000000002 */
[----:B------:R-:W-:Y:S01]  /*0bc0*/  DADD R8, R4, -UR4 ;  /* 0x8000000404087e29 */ /* 0x000fe20008000000 */
[----:B------:R-:W-:Y:S01]  /*0bd0*/  UMOV UR4, 0xfefa39ef ;  /* 0xfefa39ef00047882 */ /* 0x000fe20000000000 */
[----:B------:R-:W-:-:S04]  /*0be0*/  UMOV UR5, 0x3fe62e42 ;  /* 0x3fe62e4200057882 */ /* 0x000fc80000000000 */
[----:B------:R-:W-:-:S08]  /*0bf0*/  DADD R2, R14, R2 ;  /* 0x000000000e027229 */ /* 0x000fd00000000002 */
[----:B------:R-:W-:-:S08]  /*0c00*/  DADD R4, R6, R2 ;  /* 0x0000000006047229 */ /* 0x000fd00000000002 */
[--C-:B------:R-:W-:Y:S02]  /*0c10*/  DFMA R12, R8, UR4, R4.reuse ;  /* 0x00000004080c7c2b */ /* 0x100fe40008000004 */
[----:B------:R-:W-:-:S06]  /*0c20*/  DADD R6, R6, -R4 ;  /* 0x0000000006067229 */ /* 0x000fcc0000000804 */
[----:B------:R-:W-:Y:S02]  /*0c30*/  DFMA R14, R8, -UR4, R12 ;  /* 0x80000004080e7c2b */ /* 0x000fe4000800000c */
[----:B------:R-:W-:-:S06]  /*0c40*/  DADD R6, R2, R6 ;  /* 0x0000000002067229 */ /* 0x000fcc0000000006 */
[----:B------:R-:W-:-:S08]  /*0c50*/  DADD R14, -R4, R14 ;  /* 0x00000000040e7229 */ /* 0x000fd0000000010e */
[----:B------:R-:W-:-:S08]  /*0c60*/  DADD R6, R6, -R14 ;  /* 0x0000000006067229 */ /* 0x000fd0000000080e */
[----:B------:R-:W-:-:S08]  /*0c70*/  DFMA R6, R8, UR6, R6 ;  /* 0x0000000608067c2b */ /* 0x000fd00008000006 */
[----:B------:R-:W-:-:S08]  /*0c80*/  DADD R4, R12, R6 ;  /* 0x000000000c047229 */ /* 0x000fd00000000006 */
[----:B------:R-:W-:Y:S02]  /*0c90*/  DADD R12, R12, -R4 ;  /* 0x000000000c0c7229 */ /* 0x000fe40000000804 */
[----:B------:R-:W-:-:S06]  /*0ca0*/  DMUL R2, R4, 2 ;  /* 0x4000000004027828 */ /* 0x000fcc0000000000 */
[----:B------:R-:W-:Y:S02]  /*0cb0*/  DADD R8, R6, R12 ;  /* 0x0000000006087229 */ /* 0x000fe4000000000c */
[----:B------:R-:W-:Y:S01]  /*0cc0*/  DFMA R4, R4, 2, -R2 ;  /* 0x400000000404782b */ /* 0x000fe20000000802 */
[----:B------:R-:W-:Y:S02]  /*0cd0*/  IMAD.MOV.U32 R6, RZ, RZ, 0x652b82fe ;  /* 0x652b82feff067424 */ /* 0x000fe400078e00ff */
[----:B------:R-:W-:-:S05]  /*0ce0*/  IMAD.MOV.U32 R7, RZ, RZ, 0x3ff71547 ;  /* 0x3ff71547ff077424 */ /* 0x000fca00078e00ff */
[----:B------:R-:W-:-:S08]  /*0cf0*/  DFMA R8, R8, 2, R4 ;  /* 0x400000000808782b */ /* 0x000fd00000000004 */
[----:B------:R-:W-:-:S08]  /*0d00*/  DADD R4, R2, R8 ;  /* 0x0000000002047229 */ /* 0x000fd00000000008 */
[----:B------:R-:W-:Y:S02]  /*0d10*/  DFMA R6, R4, R6, 6.75539944105574400000e+15 ;  /* 0x433800000406742b */ /* 0x000fe40000000006 */
[----:B------:R-:W-:Y:S01]  /*0d20*/  FSETP.GEU.AND P0, PT, |R5|, 4.1917929649353027344, PT ;  /* 0x4086232b0500780b */ /* 0x000fe20003f0e200 */
[----:B------:R-:W-:-:S05]  /*0d30*/  DADD R2, R2, -R4 ;  /* 0x0000000002027229 */ /* 0x000fca0000000804 */
[----:B------:R-:W-:-:S03]  /*0d40*/  DADD R12, R6, -6.75539944105574400000e+15 ;  /* 0xc3380000060c7429 */ /* 0x000fc60000000000 */
[----:B------:R-:W-:-:S05]  /*0d50*/  DADD R8, R8, R2 ;  /* 0x0000000008087229 */ /* 0x000fca0000000002 */
[----:B------:R-:W-:Y:S01]  /*0d60*/  DFMA R14, R12, -UR4, R4 ;  /* 0x800000040c0e7c2b */ /* 0x000fe20008000004 */
[----:B------:R-:W-:Y:S01]  /*0d70*/  UMOV UR4, 0x3b39803f ;  /* 0x3b39803f00047882 */ /* 0x000fe20000000000 */
[----:B------:R-:W-:-:S06]  /*0d80*/  UMOV UR5, 0x3c7abc9e ;  /* 0x3c7abc9e00057882 */ /* 0x000fcc0000000000 */
[----:B------:R-:W-:Y:S01]  /*0d90*/  DFMA R12, R12, -UR4, R14 ;  /* 0x800000040c0c7c2b */ /* 0x000fe2000800000e */
[----:B------:R-:W-:Y:S01]  /*0da0*/  UMOV UR4, 0x69ce2bdf ;  /* 0x69ce2bdf00047882 */ /* 0x000fe20000000000 */
[----:B------:R-:W-:Y:S01]  /*0db0*/  IMAD.MOV.U32 R14, RZ, RZ, -0x35dec16 ;  /* 0xfca213eaff0e7424 */ /* 0x000fe200078e00ff */
[----:B------:R-:W-:Y:S01]  /*0dc0*/  MOV R15, 0x3e928af3 ;  /* 0x3e928af3000f7802 */ /* 0x000fe20000000f00 */
[----:B------:R-:W-:-:S05]  /*0dd0*/  UMOV UR5, 0x3e5ade15 ;  /* 0x3e5ade1500057882 */ /* 0x000fca0000000000 */
        /* <DEDUP_REMOVED lines=24> */
[----:B------:R-:W-:-:S08]  /*0f60*/  DFMA R14, R12, R14, UR4 ;  /* 0x000000040c0e7e2b */ /* 0x000fd0000800000e */
[----:B------:R-:W-:-:S08]  /*0f70*/  DFMA R14, R12, R14, 1 ;  /* 0x3ff000000c0e742b */ /* 0x000fd0000000000e */
[----:B------:R-:W-:-:S10]  /*0f80*/  DFMA R14, R12, R14, 1 ;  /* 0x3ff000000c0e742b */ /* 0x000fd4000000000e */
[----:B------:R-:W-:Y:S02]  /*0f90*/  IMAD R3, R6, 0x100000, R15 ;  /* 0x0010000006037824 */ /* 0x000fe400078e020f */
[----:B------:R-:W-:Y:S01]  /*0fa0*/  IMAD.MOV.U32 R2, RZ, RZ, R14 ;  /* 0x000000ffff027224 */ /* 0x000fe200078e000e */
[----:B------:R-:W-:Y:S06]  /*0fb0*/  @!P0 BRA `(.L_x_8) ;  /* 0x0000000000388947 */ /* 0x000fec0003800000 */
[----:B------:R-:W-:Y:S01]  /*0fc0*/  FSETP.GEU.AND P1, PT, |R5|, 4.2275390625, PT ;  /* 0x408748000500780b */ /* 0x000fe20003f2e200 */
[C---:B------:R-:W-:Y:S02]  /*0fd0*/  DADD R2, R4.reuse, +INF ;  /* 0x7ff0000004027429 */ /* 0x040fe40000000000 */
[----:B------:R-:W-:-:S08]  /*0fe0*/  DSETP.GEU.AND P0, PT, R4, RZ, PT ;  /* 0x000000ff0400722a */ /* 0x000fd00003f0e000 */
[----:B------:R-:W-:Y:S02]  /*0ff0*/  FSEL R2, R2, RZ, P0 ;  /* 0x000000ff02027208 */ /* 0x000fe40000000000 */
[----:B------:R-:W-:Y:S01]  /*1000*/  FSEL R3, R3, RZ, P0 ;  /* 0x000000ff03037208 */ /* 0x000fe20000000000 */
[----:B------:R-:W-:Y:S06]  /*1010*/  @P1 BRA `(.L_x_8) ;  /* 0x0000000000201947 */ /* 0x000fec0003800000 */
[----:B------:R-:W-:-:S04]  /*1020*/  LEA.HI R2, R6, R6, RZ, 0x1 ;  /* 0x0000000606027211 */ /* 0x000fc800078f08ff */
[----:B------:R-:W-:Y:S02]  /*1030*/  SHF.R.S32.HI R3, RZ, 0x1, R2 ;  /* 0x00000001ff037819 */ /* 0x000fe40000011402 */
[----:B------:R-:W-:-:S03]  /*1040*/  MOV R2, R14 ;  /* 0x0000000e00027202 */ /* 0x000fc60000000f00 */
[----:B------:R-:W-:Y:S02]  /*1050*/  IMAD.IADD R4, R6, 0x1, -R3 ;  /* 0x0000000106047824 */ /* 0x000fe400078e0a03 */
[----:B------:R-:W-:-:S03]  /*1060*/  IMAD R3, R3, 0x100000, R15 ;  /* 0x0010000003037824 */ /* 0x000fc600078e020f */
[----:B------:R-:W-:Y:S01]  /*1070*/  LEA R5, R4, 0x3ff00000, 0x14 ;  /* 0x3ff0000004057811 */ /* 0x000fe200078ea0ff */
[----:B------:R-:W-:-:S06]  /*1080*/  IMAD.MOV.U32 R4, RZ, RZ, RZ ;  /* 0x000000ffff047224 */ /* 0x000fcc00078e00ff */
[----:B------:R-:W-:-:S11]  /*1090*/  DMUL R2, R2, R4 ;  /* 0x0000000402027228 */ /* 0x000fd60000000000 */
.L_x_8:
[----:B------:R-:W-:Y:S02]  /*10a0*/  DFMA R4, R8, R2, R2 ;  /* 0x000000020804722b */ /* 0x000fe40000000002 */
[----:B------:R-:W-:-:S08]  /*10b0*/  DSETP.NEU.AND P0, PT, |R2|, +INF , PT ;  /* 0x7ff000000200742a */ /* 0x000fd00003f0d200 */
[----:B------:R-:W-:Y:S01]  /*10c0*/  FSEL R4, R2, R4, !P0 ;  /* 0x0000000402047208 */ /* 0x000fe20004000000 */
[----:B------:R-:W-:Y:S01]  /*10d0*/  IMAD.MOV.U32 R2, RZ, RZ, R0 ;  /* 0x000000ffff027224 */ /* 0x000fe200078e0000 */
[----:B------:R-:W-:Y:S01]  /*10e0*/  FSEL R5, R3, R5, !P0 ;  /* 0x0000000503057208 */ /* 0x000fe20004000000 */
[----:B------:R-:W-:-:S04]  /*10f0*/  IMAD.MOV.U32 R3, RZ, RZ, 0x0 ;  /* 0x00000000ff037424 */ /* 0x000fc800078e00ff */
[----:B------:R-:W-:Y:S05]  /*1100*/  RET.REL.NODEC R2 `(_Z13inject_sourcePddiii) ;  /* 0xffffffec02bc7950 */ /* 0x000fea0003c3ffff */
.L_x_9:
        /* <DEDUP_REMOVED lines=15> */
.L_x_13:


//--------------------- .text._Z12calculate_DzPdS_S_S_S_S_S_ --------------------------
	.section	.text._Z12calculate_DzPdS_S_S_S_S_S_,"ax",@progbits
	.align	128
        .global         _Z12calculate_DzPdS_S_S_S_S_S_
        .type           _Z12calculate_DzPdS_S_S_S_S_S_,@function
        .size           _Z12calculate_DzPdS_S_S_S_S_S_,(.L_x_22 - _Z12calculate_DzPdS_S_S_S_S_S_)
        .other          _Z12calculate_DzPdS_S_S_S_S_S_,@"STO_CUDA_ENTRY STV_DEFAULT"
_Z12calculate_DzPdS_S_S_S_S_S_:
.text._Z12calculate_DzPdS_S_S_S_S_S_:
[----:B------:R-:W-:Y:S01]  /*0000*/  LDC R1, c[0x0][0x37c] ;  /* 0x0000df00ff017b82 */ /* 0x000fe20000000800 */
[----:B------:R-:W0:Y:S07]  /*0010*/  S2R R2, SR_TID.Y ;  /* 0x0000000000027919 */ /* 0x000e2e0000002200 */
[----:B------:R-:W1:Y:S01]  /*0020*/  LDC R0, c[0x0][0x360] ;  /* 0x0000d800ff007b82 */ /* 0x000e620000000800 */
[----:B------:R-:W1:Y:S07]  /*0030*/  S2R R3, SR_TID.X ;  /* 0x0000000000037919 */ /* 0x000e6e0000002100 */
[----:B------:R-:W0:Y:S08]  /*0040*/  S2UR UR5, SR_CTAID.Y ;  /* 0x00000000000579c3 */ /* 0x000e300000002600 */
[----:B------:R-:W0:Y:S08]  /*0050*/  LDC R19, c[0x0][0x364] ;  /* 0x0000d900ff137b82 */ /* 0x000e300000000800 */
[----:B------:R-:W1:Y:S01]  /*0060*/  S2UR UR4, SR_CTAID.X ;  /* 0x00000000000479c3 */ /* 0x000e620000002500 */
[----:B0-----:R-:W-:-:S04]  /*0070*/  IMAD R19, R19, UR5, R2 ;  /* 0x0000000513137c24 */ /* 0x001fc8000f8e0202 */
[----:B------:R-:W-:Y:S02]  /*0080*/  VIADD R2, R19, 0x1 ;  /* 0x0000000113027836 */ /* 0x000fe40000000000 */
[----:B-1----:R-:W-:-:S03]  /*0090*/  IMAD R0, R0, UR4, R3 ;  /* 0x0000000400007c24 */ /* 0x002fc6000f8e0203 */
[----:B------:R-:W-:Y:S01]  /*00a0*/  ISETP.GT.U32.AND P0, PT, R2, 0xc7, PT ;  /* 0x000000c70200780c */ /* 0x000fe20003f04070 */
[----:B------:R-:W-:-:S05]  /*00b0*/  VIADD R23, R0, 0x1 ;  /* 0x0000000100177836 */ /* 0x000fca0000000000 */
[----:B------:R-:W-:-:S13]  /*00c0*/  ISETP.GT.OR P0, PT, R23, 0xc7, P0 ;  /* 0x000000c71700780c */ /* 0x000fda0000704670 */
[----:B------:R-:W-:Y:S05]  /*00d0*/  @P0 EXIT ;  /* 0x000000000000094d */ /* 0x000fea0003800000 */
[----:B------:R-:W-:Y:S01]  /*00e0*/  IMAD.MOV.U32 R3, RZ, RZ, 0xc8 ;  /* 0x000000c8ff037424 */ /* 0x000fe200078e00ff */
[----:B------:R-:W0:Y:S01]  /*00f0*/  LDCU.64 UR6, c[0x0][0x390] ;  /* 0x00007200ff0677ac */ /* 0x000e220008000a00 */
[----:B------:R-:W1:Y:S02]  /*0100*/  LDC.64 R4, c[0x0][0x3a8] ;  /* 0x0000ea00ff047b82 */ /* 0x000e640000000a00 */
[C---:B------:R-:W-:Y:S01]  /*0110*/  IMAD R2, R0.reuse, R3, 0xc8 ;  /* 0x000000c800027424 */ /* 0x040fe200078e0203 */
[----:B------:R-:W2:Y:S01]  /*0120*/  LDCU.128 UR8, c[0x0][0x380] ;  /* 0x00007000ff0877ac */ /* 0x000ea20008000c00 */
[----:B------:R-:W-:-:S03]  /*0130*/  IMAD R0, R0, 0xc8, RZ ;  /* 0x000000c800007824 */ /* 0x000fc600078e02ff */
[C---:B------:R-:W-:Y:S01]  /*0140*/  IADD3 R9, P0, PT, R19.reuse, R2, RZ ;  /* 0x0000000213097210 */ /* 0x040fe20007f1e0ff */
[----:B------:R-:W3:Y:S01]  /*0150*/  LDC.64 R6, c[0x0][0x3b0] ;  /* 0x0000ec00ff067b82 */ /* 0x000ee20000000a00 */
[----:B------:R-:W4:Y:S01]  /*0160*/  LDCU.64 UR4, c[0x0][0x358] ;  /* 0x00006b00ff0477ac */ /* 0x000f220008000a00 */
[----:B------:R-:W-:Y:S02]  /*0170*/  IADD3 R3, P1, PT, R19, R0, RZ ;  /* 0x0000000013037210 */ /* 0x000fe40007f3e0ff */
[----:B------:R-:W-:Y:S01]  /*0180*/  LEA.HI.X.SX32 R10, R2, RZ, 0x1, P0 ;  /* 0x000000ff020a7211 */ /* 0x000fe200000f0eff */
[C---:B------:R-:W-:Y:S01]  /*0190*/  IMAD.SHL.U32 R18, R9.reuse, 0x8, RZ ;  /* 0x0000000809127824 */ /* 0x040fe200078e00ff */
[----:B------:R-:W-:Y:S02]  /*01a0*/  LEA.HI.X.SX32 R8, R0, RZ, 0x1, P1 ;  /* 0x000000ff00087211 */ /* 0x000fe400008f0eff */
[----:B------:R-:W-:Y:S01]  /*01b0*/  SHF.L.U64.HI R0, R9, 0x3, R10 ;  /* 0x0000000309007819 */ /* 0x000fe2000001020a */
[----:B------:R-:W5:Y:S01]  /*01c0*/  LDC.64 R14, c[0x0][0x398] ;  /* 0x0000e600ff0e7b82 */ /* 0x000f620000000a00 */
[----:B0-----:R-:W-:-:S02]  /*01d0*/  LEA R2, P1, R3, UR6, 0x3 ;  /* 0x0000000603027c11 */ /* 0x001fc4000f8218ff */
[----:B------:R-:W-:Y:S02]  /*01e0*/  IADD3 R10, P0, PT, R18, UR6, RZ ;  /* 0x00000006120a7c10 */ /* 0x000fe4000ff1e0ff */
[----:B------:R-:W-:Y:S02]  /*01f0*/  LEA.HI.X R3, R3, UR7, R8, 0x3, P1 ;  /* 0x0000000703037c11 */ /* 0x000fe400088f1c08 */
[----:B------:R-:W-:Y:S01]  /*0200*/  IADD3.X R11, PT, PT, R0, UR7, RZ, P0, !PT ;  /* 0x00000007000b7c10 */ /* 0x000fe200087fe4ff */
[----:B------:R-:W0:Y:S01]  /*0210*/  LDC.64 R16, c[0x0][0x3a0] ;  /* 0x0000e800ff107b82 */ /* 0x000e220000000a00 */
[----:B--2---:R-:W-:Y:S01]  /*0220*/  IADD3 R20, P0, PT, R18, UR10, RZ ;  /* 0x0000000a12147c10 */ /* 0x004fe2000ff1e0ff */
[----:B-1----:R-:W-:Y:S01]  /*0230*/  IMAD.WIDE R24, R23, 0x8, R4 ;  /* 0x0000000817187825 */ /* 0x002fe200078e0204 */
[----:B----4-:R-:W2:Y:S04]  /*0240*/  LDG.E.64 R2, desc[UR4][R2.64+0x8] ;  /* 0x0000080402027981 */ /* 0x010ea8000c1e1b00 */
[----:B------:R-:W2:Y:S01]  /*0250*/  LDG.E.64 R10, desc[UR4][R10.64+0x8] ;  /* 0x000008040a0a7981 */ /* 0x000ea2000c1e1b00 */
[----:B---3--:R-:W-:Y:S01]  /*0260*/  IMAD.WIDE.U32 R4, R19, 0x8, R6 ;  /* 0x0000000813047825 */ /* 0x008fe200078e0006 */
[----:B------:R-:W-:-:S02]  /*0270*/  IADD3.X R21, PT, PT, R0, UR11, RZ, P0, !PT ;  /* 0x0000000b00157c10 */ /* 0x000fc400087fe4ff */
[----:B------:R-:W3:Y:S04]  /*0280*/  LDG.E.64 R6, desc[UR4][R24.64] ;  /* 0x0000000418067981 */ /* 0x000ee8000c1e1b00 */
[----:B------:R-:W4:Y:S04]  /*0290*/  LDG.E.64 R8, desc[UR4][R20.64+0x8] ;  /* 0x0000080414087981 */ /* 0x000f28000c1e1b00 */
[----:B------:R-:W3:Y:S01]  /*02a0*/  LDG.E.64 R4, desc[UR4][R4.64+0x8] ;  /* 0x0000080404047981 */ /* 0x000ee2000c1e1b00 */
[----:B-----5:R-:W-:-:S03]  /*02b0*/  IMAD.WIDE R14, R23, 0x8, R14 ;  /* 0x00000008170e7825 */ /* 0x020fc600078e020e */
[----:B------:R-:W5:Y:S01]  /*02c0*/  LDG.E.64 R12, desc[UR4][R20.64] ;  /* 0x00000004140c7981 */ /* 0x000f62000c1e1b00 */
[----:B0-----:R-:W-:Y:S01]  /*02d0*/  IMAD.WIDE.U32 R22, R19, 0x8, R16 ;  /* 0x0000000813167825 */ /* 0x001fe200078e0010 */
[----:B------:R-:W-:Y:S02]  /*02e0*/  IADD3 R18, P0, PT, R18, UR8, RZ ;  /* 0x0000000812127c10 */ /* 0x000fe4000ff1e0ff */
[----:B------:R-:W5:Y:S04]  /*02f0*/  LDG.E.64 R14, desc[UR4][R14.64] ;  /* 0x000000040e0e7981 */ /* 0x000f68000c1e1b00 */
[----:B------:R-:W5:Y:S01]  /*0300*/  LDG.E.64 R22, desc[UR4][R22.64+0x8] ;  /* 0x0000080416167981 */ /* 0x000f62000c1e1b00 */
[----:B------:R-:W-:-:S05]  /*0310*/  IADD3.X R19, PT, PT, R0, UR9, RZ, P0, !PT ;  /* 0x0000000900137c10 */ /* 0x000fca00087fe4ff */
[----:B------:R-:W5:Y:S01]  /*0320*/  LDG.E.64 R16, desc[UR4][R18.64+0x8] ;  /* 0x0000080412107981 */ /* 0x000f62000c1e1b00 */
[----:B--2---:R-:W-:-:S08]  /*0330*/  DADD R2, R10, -R2 ;  /* 0x000000000a027229 */ /* 0x004fd00000000802 */
[----:B----4-:R-:W-:Y:S02]  /*0340*/  DADD R2, R2, -R8 ;  /* 0x0000000002027229 */ /* 0x010fe40000000808 */
[----:B---3--:R-:W-:-:S06]  /*0350*/  DMUL R4, R6, R4 ;  /* 0x0000000406047228 */ /* 0x008fcc0000000000 */
[----:B-----5:R-:W-:Y:S02]  /*0360*/  DADD R12, R2, R12 ;  /* 0x00000000020c7229 */ /* 0x020fe4000000000c */
[----:B------:R-:W-:Y:S02]  /*0370*/  DMUL R4, R4, 0.5 ;  /* 0x3fe0000004047828 */ /* 0x000fe40000000000 */
[----:B------:R-:W-:-:S06]  /*0380*/  DMUL R2, R14, R22 ;  /* 0x000000160e027228 */ /* 0x000fcc0000000000 */
[----:B------:R-:W-:-:S08]  /*0390*/  DMUL R4, R4, R12 ;  /* 0x0000000c04047228 */ /* 0x000fd00000000000 */
[----:B------:R-:W-:-:S07]  /*03a0*/  DFMA R2, R2, R16, R4 ;  /* 0x000000100202722b */ /* 0x000fce0000000004 */
[----:B------:R-:W-:Y:S01]  /*03b0*/  STG.E.64 desc[UR4][R18.64+0x8], R2 ;  /* 0x0000080212007986 */ /* 0x000fe2000c101b04 */
[----:B------:R-:W-:Y:S05]  /*03c0*/  EXIT ;  /* 0x000000000000794d */ /* 0x000fea0003800000 */
.L_x_10:
        /* <DEDUP_REMOVED lines=11> */
.L_x_22:


//--------------------- .text._Z28absorbing_boundary_conditionPdS_S_ --------------------------
	.section	.text._Z28absorbing_boundary_conditionPdS_S_,"ax",@progbits
	.align	128
        .global         _Z28absorbing_boundary_conditionPdS_S_
        .type           _Z28absorbing_boundary_conditionPdS_S_,@function
        .size           _Z28absorbing_boundary_conditionPdS_S_,(.L_x_23 - _Z28absorbing_boundary_conditionPdS_S_)
        .other          _Z28absorbing_boundary_conditionPdS_S_,@"STO_CUDA_ENTRY STV_DEFAULT"
_Z28absorbing_boundary_conditionPdS_S_:
.text._Z28absorbing_boundary_conditionPdS_S_:
[----:B------:R-:W-:Y:S08]  /*0000*/  LDC R1, c[0x0][0x37c] ;  /* 0x0000df00ff017b82 */ /* 0x000ff00000000800 */
[----:B------:R-:W0:Y:S01]  /*0010*/  LDC.64 R2, c[0x0][0x388] ;  /* 0x0000e200ff027b82 */ /* 0x000e220000000a00 */
[----:B------:R-:W0:Y:S02]  /*0020*/  LDCU.64 UR4, c[0x0][0x358] ;  /* 0x00006b00ff0477ac */ /* 0x000e240008000a00 */
[----:B0-----:R-:W2:Y:S05]  /*0030*/  LDG.E.64 R4, desc[UR4][R2.64] ;  /* 0x0000000402047981 */ /* 0x001eaa000c1e1b00 */
[----:B------:R-:W2:Y:S02]  /*0040*/  LDC.64 R6, c[0x0][0x380] ;  /* 0x0000e000ff067b82 */ /* 0x000ea40000000a00 */
[----:B--2---:R-:W-:Y:S04]  /*0050*/  STG.E.64 desc[UR4][R6.64], R4 ;  /* 0x0000000406007986 */ /* 0x004fe8000c101b04 */
[----:B------:R-:W2:Y:S02]  /*0060*/  LDG.E.64 R8, desc[UR4][R2.64+0x8] ;  /* 0x0000080402087981 */ /* 0x000ea4000c1e1b00 */
[----:B------:R-:W0:Y:S02]  /*0070*/  LDC.64 R12, c[0x0][0x390] ;  /* 0x0000e400ff0c7b82 */ /* 0x000e240000000a00 */
[----:B--2---:R-:W-:Y:S04]  /*0080*/  STG.E.64 desc[UR4][R2.64], R8 ;  /* 0x0000000802007986 */ /* 0x004fe8000c101b04 */
[----:B------:R-:W2:Y:S04]  /*0090*/  LDG.E.64 R10, desc[UR4][R6.64+0x8] ;  /* 0x00000804060a7981 */ /* 0x000ea8000c1e1b00 */
[----:B--2---:R-:W-:Y:S04]  /*00a0*/  STG.E.64 desc[UR4][R2.64+0x8], R10 ;  /* 0x0000080a02007986 */ /* 0x004fe8000c101b04 */
[----:B0-----:R-:W2:Y:S04]  /*00b0*/  LDG.E.64 R14, desc[UR4][R12.64] ;  /* 0x000000040c0e7981 */ /* 0x001ea8000c1e1b00 */
[----:B--2---:R-:W-:Y:S04]  /*00c0*/  STG.E.64 desc[UR4][R6.64+0x638], R14 ;  /* 0x0006380e06007986 */ /* 0x004fe8000c101b04 */
[----:B------:R-:W2:Y:S04]  /*00d0*/  LDG.E.64 R16, desc[UR4][R12.64+0x8] ;  /* 0x000008040c107981 */ /* 0x000ea8000c1e1b00 */
[----:B--2---:R-:W-:Y:S04]  /*00e0*/  STG.E.64 desc[UR4][R12.64], R16 ;  /* 0x000000100c007986 */ /* 0x004fe8000c101b04 */
[----:B------:R-:W2:Y:S04]  /*00f0*/  LDG.E.64 R18, desc[UR4][R6.64+0x630] ;  /* 0x0006300406127981 */ /* 0x000ea8000c1e1b00 */
[----:B--2---:R-:W-:Y:S01]  /*0100*/  STG.E.64 desc[UR4][R12.64+0x8], R18 ;  /* 0x000008120c007986 */ /* 0x004fe2000c101b04 */
[----:B------:R-:W-:Y:S05]  /*0110*/  EXIT ;  /* 0x000000000000794d */ /* 0x000fea0003800000 */
.L_x_11:
        /* <DEDUP_REMOVED lines=14> */
.L_x_23:


//--------------------- .text._Z18incident_Ez_valuesPdS_ --------------------------
	.section	.text._Z18incident_Ez_valuesPdS_,"ax",@progbits
	.align	128
        .global         _Z18incident_Ez_valuesPdS_
        .type           _Z18incident_Ez_valuesPdS_,@function
        .size           _Z18incident_Ez_valuesPdS_,(.L_x_24 - _Z18incident_Ez_valuesPdS_)
        .other          _Z18incident_Ez_valuesPdS_,@"STO_CUDA_ENTRY STV_DEFAULT"
_Z18incident_Ez_valuesPdS_:
.text._Z18incident_Ez_valuesPdS_:
[----:B------:R-:W-:Y:S01]  /*0000*/  LDC R1, c[0x0][0x37c] ;  /* 0x0000df00ff017b82 */ /* 0x000fe20000000800 */
[----:B------:R-:W0:Y:S07]  /*0010*/  S2R R0, SR_TID.X ;  /* 0x0000000000007919 */ /* 0x000e2e0000002100 */
[----:B------:R-:W0:Y:S08]  /*0020*/  S2UR UR4, SR_CTAID.X ;  /* 0x00000000000479c3 */ /* 0x000e300000002500 */
[----:B------:R-:W0:Y:S02]  /*0030*/  LDC R5, c[0x0][0x360] ;  /* 0x0000d800ff057b82 */ /* 0x000e240000000800 */
[----:B0-----:R-:W-:-:S05]  /*0040*/  IMAD R5, R5, UR4, R0 ;  /* 0x0000000405057c24 */ /* 0x001fca000f8e0200 */
[----:B------:R-:W-:-:S04]  /*0050*/  IADD3 R13, PT, PT, R5, 0x1, RZ ;  /* 0x00000001050d7810 */ /* 0x000fc80007ffe0ff */
        /* <DEDUP_REMOVED lines=14> */
.L_x_12:
        /* <DEDUP_REMOVED lines=12> */
.L_x_24:


//--------------------- .nv.shared.reserved.0     --------------------------
	.section	.nv.shared.reserved.0,"aw",@nobits
	.weak		__nv_reservedSMEM_offset_0_alias
	.size		__nv_reservedSMEM_offset_0_alias, 0, 64
	.other		__nv_reservedSMEM_offset_0_alias,@"STO_CUDA_RESERVED_SHARED STV_DEFAULT"
__nv_reservedSMEM_offset_0_alias:
	.zero		0
	.zero		64


//--------------------- .nv.constant0._Z11incident_HyPdS_iiii --------------------------
	.section	.nv.constant0._Z11incident_HyPdS_iiii,"a",@progbits
	.sectionflags	@""
	.align	4
.nv.constant0._Z11incident_HyPdS_iiii:
	.zero		928


//--------------------- .nv.constant0._Z12calculate_HyPdS_S_S_S_S_ --------------------------
	.section	.nv.constant0._Z12calculate_HyPdS_S_S_S_S_,"a",@progbits
	.sectionflags	@""
	.align	4
.nv.constant0._Z12calculate_HyPdS_S_S_S_S_:
	.zero		944


//--------------------- .nv.constant0._Z11incident_HxPdS_iiii --------------------------
	.section	.nv.constant0._Z11incident_HxPdS_iiii,"a",@progbits
	.sectionflags	@""
	.align	4
.nv.constant0._Z11incident_HxPdS_iiii:
	.zero		928


//--------------------- .nv.constant0._Z12calculate_HxPdS_S_S_S_S_ --------------------------
	.section	.nv.constant0._Z12calculate_HxPdS_S_S_S_S_,"a",@progbits
	.sectionflags	@""
	.align	4
.nv.constant0._Z12calculate_HxPdS_S_S_S_S_:
	.zero		944


//--------------------- .nv.constant0._Z21calculate_incident_HxPdS_ --------------------------
	.section	.nv.constant0._Z21calculate_incident_HxPdS_,"a",@progbits
	.sectionflags	@""
	.align	4
.nv.constant0._Z21calculate_incident_HxPdS_:
	.zero		912


//--------------------- .nv.constant0._Z12calculate_EzPdS_S_S_S_ --------------------------
	.section	.nv.constant0._Z12calculate_EzPdS_S_S_S_,"a",@progbits
	.sectionflags	@""
	.align	4
.nv.constant0._Z12calculate_EzPdS_S_S_S_:
	.zero		936


//--------------------- .nv.constant0._Z11incident_DzPdS_iiii --------------------------
	.section	.nv.constant0._Z11incident_DzPdS_iiii,"a",@progbits
	.sectionflags	@""
	.align	4
.nv.constant0._Z11incident_DzPdS_iiii:
	.zero		928


//--------------------- .nv.constant0._Z13inject_sourcePddiii --------------------------
	.section	.nv.constant0._Z13inject_sourcePddiii,"a",@progbits
	.sectionflags	@""
	.align	4
.nv.constant0._Z13inject_sourcePddiii:
	.zero		924


//--------------------- .nv.constant0._Z12calculate_DzPdS_S_S_S_S_S_ --------------------------
	.section	.nv.constant0._Z12calculate_DzPdS_S_S_S_S_S_,"a",@progbits
	.sectionflags	@""
	.align	4
.nv.constant0._Z12calculate_DzPdS_S_S_S_S_S_:
	.zero		952


//--------------------- .nv.constant0._Z28absorbing_boundary_conditionPdS_S_ --------------------------
	.section	.nv.constant0._Z28absorbing_boundary_conditionPdS_S_,"a",@progbits
	.sectionflags	@""
	.align	4
.nv.constant0._Z28absorbing_boundary_conditionPdS_S_:
	.zero		920


//--------------------- .nv.constant0._Z18incident_Ez_valuesPdS_ --------------------------
	.section	.nv.constant0._Z18incident_Ez_valuesPdS_,"a",@progbits
	.sectionflags	@""
	.align	4
.nv.constant0._Z18incident_Ez_valuesPdS_:
	.zero		912


//--------------------- SYMBOLS --------------------------

	.type		.nv.reservedSmem.offset0,@object
	.size		.nv.reservedSmem.offset0,0x4
